def attn_fwd(
    Q,
    K,
    V,
    Out,
    Lse,
    sm_scale,
    stride_qz,
    stride_qh,
    stride_qm,
    stride_qk,
    stride_kz,
    stride_kh,
    stride_kn,
    stride_kk,
    stride_vz,
    stride_vh,
    stride_vn,
    stride_vk,
    stride_oz,
    stride_oh,
    stride_om,
    stride_ok,
    seqlen_q,
    seqlen_k,
    BLOCK_M: tl.constexpr,
    BLOCK_N: tl.constexpr,
    HEAD_DIM: tl.constexpr,
    CAUSAL: tl.constexpr,
):
    start_m = tl.program_id(0)
    off_hz = tl.program_id(1)
    q_off = off_hz * stride_qh
    k_off = off_hz * stride_kh
    v_off = off_hz * stride_vh
    offs_m = start_m * BLOCK_M + tl.arange(0, BLOCK_M)
    offs_d = tl.arange(0, HEAD_DIM)
    offs_n = tl.arange(0, BLOCK_N)
    q_ptrs = Q + q_off + offs_m[:, None] * stride_qm + offs_d[None, :] * stride_qk
    k_ptrs = K + k_off + offs_d[:, None] * stride_kk + offs_n[None, :] * stride_kn
    v_ptrs = V + v_off + offs_n[:, None] * stride_vn + offs_d[None, :] * stride_vk
    m_i = tl.full([BLOCK_M], float("-inf"), dtype=tl.float32)
    l_i = tl.zeros([BLOCK_M], dtype=tl.float32) + 1.0
    acc = tl.zeros([BLOCK_M, HEAD_DIM], dtype=tl.float32)
    q = tl.load(q_ptrs)
    acc, l_i, m_i = _attn_fwd_inner(
        acc,
        l_i,
        m_i,
        q,
        k_ptrs,
        v_ptrs,
        sm_scale,
        stride_kn,
        stride_vn,
        start_m,
        seqlen_k,
        BLOCK_M,
        BLOCK_N,
        HEAD_DIM,
        CAUSAL,
    )
    acc = acc / l_i[:, None]
    lse = m_i + tl.math.log2(l_i) / 1.4426950408889634
    o_ptrs = (
        Out
        + off_hz * stride_oh
        + offs_m[:, None] * stride_om
        + offs_d[None, :] * stride_ok
    )
    tl.store(o_ptrs, acc.to(Out.dtype.element_ty))
    tl.store(Lse + off_hz * seqlen_q + offs_m, lse)

# config = {"BLOCK_M": 128, "BLOCK_N": 32, "HEAD_DIM": 32, "arch": "sm_100", "causal": true, "dtype": "bf16", "num_stages": 4, "num_warps": 8}
# arch = sm_100


// ===== COMPILED SASS (sm_100a) =====

	.target	sm_100a

	.elftype	@"ET_EXEC"


//--------------------- .note.nv.tkinfo           --------------------------
	.section	.note.nv.tkinfo,"",@"SHT_NOTE"
	.sectionflags	@"SHF_NOTE_NV_TKINFO"
	.tkinfo
        /*0018*/ 	.word	0x00000081
        /*0030*/ 	.string	""
        /*0030*/ 	.string	"ptxas-blackwell"
        /*0030*/ 	.string	"Cuda compilation tools, release 12.9, V12.9.86"
        /*0030*/ 	.string	"Build cuda_12.9.r12.9/compiler.36037853_0"
        /*0030*/ 	.string	"-v  -suppress-debug-info  -lineinfo  -arch sm_100a "



//--------------------- .note.nv.cuver            --------------------------
	.section	.note.nv.cuver,"",@"SHT_NOTE"
	.sectionflags	@"SHF_NOTE_NV_CUVER"
        /*0018*/ 	.short	0x0001
        /*001a*/ 	.short	0x0064
        /*001c*/ 	.short	0x0001
        /*001e*/ 	.short	0x0000
        /*0020*/ 	.short	0x0001
        /*0022*/ 	.short	0x0000


//--------------------- .nv.info                  --------------------------
	.section	.nv.info,"",@"SHT_CUDA_INFO"
	.align	4


	//----- nvinfo : EIATTR_REGCOUNT
	.align		4
        /*0000*/ 	.byte	0x04, 0x2f
        /*0002*/ 	.short	(.L_5 - .L_4)
	.align		4
.L_4:
        /*0004*/ 	.word	index@(attn_fwd)
        /*0008*/ 	.word	0x0000003f


	//----- nvinfo : EIATTR_FRAME_SIZE
	.align		4
.L_5:
        /*000c*/ 	.byte	0x04, 0x11
        /*000e*/ 	.short	(.L_7 - .L_6)
	.align		4
.L_6:
        /*0010*/ 	.word	index@($__internal_2_$__cuda_sm10x_tcgen05_guardrail_trap_unallocated_columns_being_dealloced)
        /*0014*/ 	.word	0x00000000


	//----- nvinfo : EIATTR_FRAME_SIZE
	.align		4
.L_7:
        /*0018*/ 	.byte	0x04, 0x11
        /*001a*/ 	.short	(.L_9 - .L_8)
	.align		4
.L_8:
        /*001c*/ 	.word	index@($__internal_1_$__cuda_sm10x_tcgen05_guardrail_trap_phase_invalid_during_alloc)
        /*0020*/ 	.word	0x00000000


	//----- nvinfo : EIATTR_FRAME_SIZE
	.align		4
.L_9:
        /*0024*/ 	.byte	0x04, 0x11
        /*0026*/ 	.short	(.L_11 - .L_10)
	.align		4
.L_10:
        /*0028*/ 	.word	index@($__internal_0_$__cuda_sm10x_tcgen05_guardrail_trap_col_being_dealloced_not_returned_by_alloc)
        /*002c*/ 	.word	0x00000000


	//----- nvinfo : EIATTR_FRAME_SIZE
	.align		4
.L_11:
        /*0030*/ 	.byte	0x04, 0x11
        /*0032*/ 	.short	(.L_13 - .L_12)
	.align		4
.L_12:
        /*0034*/ 	.word	index@(attn_fwd)
        /*0038*/ 	.word	0x00000000


	//----- nvinfo : EIATTR_MIN_STACK_SIZE
	.align		4
.L_13:
        /*003c*/ 	.byte	0x04, 0x12
        /*003e*/ 	.short	(.L_15 - .L_14)
	.align		4
.L_14:
        /*0040*/ 	.word	index@(attn_fwd)
        /*0044*/ 	.word	0x00000000
.L_15:


//--------------------- .nv.info.attn_fwd         --------------------------
	.section	.nv.info.attn_fwd,"",@"SHT_CUDA_INFO"
	.sectionflags	@""
	.align	4


	//----- nvinfo : EIATTR_CUDA_API_VERSION
	.align		4
        /*0000*/ 	.byte	0x04, 0x37
        /*0002*/ 	.short	(.L_17 - .L_16)
.L_16:
        /*0004*/ 	.word	0x00000081


	//----- nvinfo : EIATTR_KPARAM_INFO
	.align		4
.L_17:
        /*0008*/ 	.byte	0x04, 0x17
        /*000a*/ 	.short	(.L_19 - .L_18)
.L_18:
        /*000c*/ 	.word	0x00000000
        /*0010*/ 	.short	0x0019
        /*0012*/ 	.short	0x0080
        /*0014*/ 	.byte	0x00, 0xf4, 0x21, 0x00


	//----- nvinfo : EIATTR_KPARAM_INFO
	.align		4
.L_19:
        /*0018*/ 	.byte	0x04, 0x17
        /*001a*/ 	.short	(.L_21 - .L_20)
.L_20:
        /*001c*/ 	.word	0x00000000
        /*0020*/ 	.short	0x0018
        /*0022*/ 	.short	0x0078
        /*0024*/ 	.byte	0x00, 0xf4, 0x21, 0x00


	//----- nvinfo : EIATTR_KPARAM_INFO
	.align		4
.L_21:
        /*0028*/ 	.byte	0x04, 0x17
        /*002a*/ 	.short	(.L_23 - .L_22)
.L_22:
        /*002c*/ 	.word	0x00000000
        /*0030*/ 	.short	0x0017
        /*0032*/ 	.short	0x0070
        /*0034*/ 	.byte	0x00, 0xf0, 0x11, 0x00


	//----- nvinfo : EIATTR_KPARAM_INFO
	.align		4
.L_23:
        /*0038*/ 	.byte	0x04, 0x17
        /*003a*/ 	.short	(.L_25 - .L_24)
.L_24:
        /*003c*/ 	.word	0x00000000
        /*0040*/ 	.short	0x0016
        /*0042*/ 	.short	0x006c
        /*0044*/ 	.byte	0x00, 0xf0, 0x11, 0x00


	//----- nvinfo : EIATTR_KPARAM_INFO
	.align		4
.L_25:
        /*0048*/ 	.byte	0x04, 0x17
        /*004a*/ 	.short	(.L_27 - .L_26)
.L_26:
        /*004c*/ 	.word	0x00000000
        /*0050*/ 	.short	0x0015
        /*0052*/ 	.short	0x0068
        /*0054*/ 	.byte	0x00, 0xf0, 0x11, 0x00


	//----- nvinfo : EIATTR_KPARAM_INFO
	.align		4
.L_27:
        /*0058*/ 	.byte	0x04, 0x17
        /*005a*/ 	.short	(.L_29 - .L_28)
.L_28:
        /*005c*/ 	.word	0x00000000
        /*0060*/ 	.short	0x0014
        /*0062*/ 	.short	0x0064
        /*0064*/ 	.byte	0x00, 0xf0, 0x11, 0x00


	//----- nvinfo : EIATTR_KPARAM_INFO
	.align		4
.L_29:
        /*0068*/ 	.byte	0x04, 0x17
        /*006a*/ 	.short	(.L_31 - .L_30)
.L_30:
        /*006c*/ 	.word	0x00000000
        /*0070*/ 	.short	0x0013
        /*0072*/ 	.short	0x0060
        /*0074*/ 	.byte	0x00, 0xf0, 0x11, 0x00


	//----- nvinfo : EIATTR_KPARAM_INFO
	.align		4
.L_31:
        /*0078*/ 	.byte	0x04, 0x17
        /*007a*/ 	.short	(.L_33 - .L_32)
.L_32:
        /*007c*/ 	.word	0x00000000
        /*0080*/ 	.short	0x0012
        /*0082*/ 	.short	0x005c
        /*0084*/ 	.byte	0x00, 0xf0, 0x11, 0x00


	//----- nvinfo : EIATTR_KPARAM_INFO
	.align		4
.L_33:
        /*0088*/ 	.byte	0x04, 0x17
        /*008a*/ 	.short	(.L_35 - .L_34)
.L_34:
        /*008c*/ 	.word	0x00000000
        /*0090*/ 	.short	0x0011
        /*0092*/ 	.short	0x0058
        /*0094*/ 	.byte	0x00, 0xf0, 0x11, 0x00


	//----- nvinfo : EIATTR_KPARAM_INFO
	.align		4
.L_35:
        /*0098*/ 	.byte	0x04, 0x17
        /*009a*/ 	.short	(.L_37 - .L_36)
.L_36:
        /*009c*/ 	.word	0x00000000
        /*00a0*/ 	.short	0x0010
        /*00a2*/ 	.short	0x0054
        /*00a4*/ 	.byte	0x00, 0xf0, 0x11, 0x00


	//----- nvinfo : EIATTR_KPARAM_INFO
	.align		4
.L_37:
        /*00a8*/ 	.byte	0x04, 0x17
        /*00aa*/ 	.short	(.L_39 - .L_38)
.L_38:
        /*00ac*/ 	.word	0x00000000
        /*00b0*/ 	.short	0x000f
        /*00b2*/ 	.short	0x0050
        /*00b4*/ 	.byte	0x00, 0xf0, 0x11, 0x00


	//----- nvinfo : EIATTR_KPARAM_INFO
	.align		4
.L_39:
        /*00b8*/ 	.byte	0x04, 0x17
        /*00ba*/ 	.short	(.L_41 - .L_40)
.L_40:
        /*00bc*/ 	.word	0x00000000
        /*00c0*/ 	.short	0x000e
        /*00c2*/ 	.short	0x004c
        /*00c4*/ 	.byte	0x00, 0xf0, 0x11, 0x00


	//----- nvinfo : EIATTR_KPARAM_INFO
	.align		4
.L_41:
        /*00c8*/ 	.byte	0x04, 0x17
        /*00ca*/ 	.short	(.L_43 - .L_42)
.L_42:
        /*00cc*/ 	.word	0x00000000
        /*00d0*/ 	.short	0x000d
        /*00d2*/ 	.short	0x0048
        /*00d4*/ 	.byte	0x00, 0xf0, 0x11, 0x00


	//----- nvinfo : EIATTR_KPARAM_INFO
	.align		4
.L_43:
        /*00d8*/ 	.byte	0x04, 0x17
        /*00da*/ 	.short	(.L_45 - .L_44)
.L_44:
        /*00dc*/ 	.word	0x00000000
        /*00e0*/ 	.short	0x000c
        /*00e2*/ 	.short	0x0044
        /*00e4*/ 	.byte	0x00, 0xf0, 0x11, 0x00


	//----- nvinfo : EIATTR_KPARAM_INFO
	.align		4
.L_45:
        /*00e8*/ 	.byte	0x04, 0x17
        /*00ea*/ 	.short	(.L_47 - .L_46)
.L_46:
        /*00ec*/ 	.word	0x00000000
        /*00f0*/ 	.short	0x000b
        /*00f2*/ 	.short	0x0040
        /*00f4*/ 	.byte	0x00, 0xf0, 0x11, 0x00


	//----- nvinfo : EIATTR_KPARAM_INFO
	.align		4
.L_47:
        /*00f8*/ 	.byte	0x04, 0x17
        /*00fa*/ 	.short	(.L_49 - .L_48)
.L_48:
        /*00fc*/ 	.word	0x00000000
        /*0100*/ 	.short	0x000a
        /*0102*/ 	.short	0x003c
        /*0104*/ 	.byte	0x00, 0xf0, 0x11, 0x00


	//----- nvinfo : EIATTR_KPARAM_INFO
	.align		4
.L_49:
        /*0108*/ 	.byte	0x04, 0x17
        /*010a*/ 	.short	(.L_51 - .L_50)
.L_50:
        /*010c*/ 	.word	0x00000000
        /*0110*/ 	.short	0x0009
        /*0112*/ 	.short	0x0038
        /*0114*/ 	.byte	0x00, 0xf0, 0x11, 0x00


	//----- nvinfo : EIATTR_KPARAM_INFO
	.align		4
.L_51:
        /*0118*/ 	.byte	0x04, 0x17
        /*011a*/ 	.short	(.L_53 - .L_52)
.L_52:
        /*011c*/ 	.word	0x00000000
        /*0120*/ 	.short	0x0008
        /*0122*/ 	.short	0x0034
        /*0124*/ 	.byte	0x00, 0xf0, 0x11, 0x00


	//----- nvinfo : EIATTR_KPARAM_INFO
	.align		4
.L_53:
        /*0128*/ 	.byte	0x04, 0x17
        /*012a*/ 	.short	(.L_55 - .L_54)
.L_54:
        /*012c*/ 	.word	0x00000000
        /*0130*/ 	.short	0x0007
        /*0132*/ 	.short	0x0030
        /*0134*/ 	.byte	0x00, 0xf0, 0x11, 0x00


	//----- nvinfo : EIATTR_KPARAM_INFO
	.align		4
.L_55:
        /*0138*/ 	.byte	0x04, 0x17
        /*013a*/ 	.short	(.L_57 - .L_56)
.L_56:
        /*013c*/ 	.word	0x00000000
        /*0140*/ 	.short	0x0006
        /*0142*/ 	.short	0x002c
        /*0144*/ 	.byte	0x00, 0xf0, 0x11, 0x00


	//----- nvinfo : EIATTR_KPARAM_INFO
	.align		4
.L_57:
        /*0148*/ 	.byte	0x04, 0x17
        /*014a*/ 	.short	(.L_59 - .L_58)
.L_58:
        /*014c*/ 	.word	0x00000000
        /*0150*/ 	.short	0x0005
        /*0152*/ 	.short	0x0028
        /*0154*/ 	.byte	0x00, 0xf0, 0x11, 0x00


	//----- nvinfo : EIATTR_KPARAM_INFO
	.align		4
.L_59:
        /*0158*/ 	.byte	0x04, 0x17
        /*015a*/ 	.short	(.L_61 - .L_60)
.L_60:
        /*015c*/ 	.word	0x00000000
        /*0160*/ 	.short	0x0004
        /*0162*/ 	.short	0x0020
        /*0164*/ 	.byte	0x00, 0xf4, 0x21, 0x00


	//----- nvinfo : EIATTR_KPARAM_INFO
	.align		4
.L_61:
        /*0168*/ 	.byte	0x04, 0x17
        /*016a*/ 	.short	(.L_63 - .L_62)
.L_62:
        /*016c*/ 	.word	0x00000000
        /*0170*/ 	.short	0x0003
        /*0172*/ 	.short	0x0018
        /*0174*/ 	.byte	0x00, 0xf4, 0x21, 0x00


	//----- nvinfo : EIATTR_KPARAM_INFO
	.align		4
.L_63:
        /*0178*/ 	.byte	0x04, 0x17
        /*017a*/ 	.short	(.L_65 - .L_64)
.L_64:
        /*017c*/ 	.word	0x00000000
        /*0180*/ 	.short	0x0002
        /*0182*/ 	.short	0x0010
        /*0184*/ 	.byte	0x00, 0xf4, 0x21, 0x00


	//----- nvinfo : EIATTR_KPARAM_INFO
	.align		4
.L_65:
        /*0188*/ 	.byte	0x04, 0x17
        /*018a*/ 	.short	(.L_67 - .L_66)
.L_66:
        /*018c*/ 	.word	0x00000000
        /*0190*/ 	.short	0x0001
        /*0192*/ 	.short	0x0008
        /*0194*/ 	.byte	0x00, 0xf4, 0x21, 0x00


	//----- nvinfo : EIATTR_KPARAM_INFO
	.align		4
.L_67:
        /*0198*/ 	.byte	0x04, 0x17
        /*019a*/ 	.short	(.L_69 - .L_68)
.L_68:
        /*019c*/ 	.word	0x00000000
        /*01a0*/ 	.short	0x0000
        /*01a2*/ 	.short	0x0000
        /*01a4*/ 	.byte	0x00, 0xf4, 0x21, 0x00


	//----- nvinfo : EIATTR_AT_ENTRY_FRAGMENTS
	.align		4
.L_69:
        /*01a8*/ 	.byte	0x04, 0x4f
        /*01aa*/ 	.short	(.L_71 - .L_70)


	//   ....[0]....
.L_70:
        /*01ac*/ 	.word	0x00000004


	//----- nvinfo : EIATTR_RESERVED_SMEM_USED
	.align		4
.L_71:
        /*01b0*/ 	.byte	0x01, 0x41
	.zero		2


	//----- nvinfo : EIATTR_SPARSE_MMA_MASK
	.align		4
        /*01b4*/ 	.byte	0x03, 0x50
        /*01b6*/ 	.short	0x0000


	//----- nvinfo : EIATTR_TCGEN05_1CTA_USED
	.align		4
        /*01b8*/ 	.byte	0x01, 0x51
	.zero		2


	//----- nvinfo : EIATTR_MAXREG_COUNT
	.align		4
        /*01bc*/ 	.byte	0x03, 0x1b
        /*01be*/ 	.short	0x00ff


	//----- nvinfo : EIATTR_NUM_BARRIERS
	.align		4
        /*01c0*/ 	.byte	0x02, 0x4c
        /*01c2*/ 	.byte	0x01
	.zero		1


	//----- nvinfo : EIATTR_INT_WARP_WIDE_INSTR_OFFSETS
	.align		4
        /*01c4*/ 	.byte	0x04, 0x31
        /*01c6*/ 	.short	(.L_73 - .L_72)


	//   ....[0]....
.L_72:
        /*01c8*/ 	.word	0x00000b70


	//   ....[1]....
        /*01cc*/ 	.word	0x00000b90


	//   ....[2]....
        /*01d0*/ 	.word	0x00000ef0


	//   ....[3]....
        /*01d4*/ 	.word	0x00000fc0


	//   ....[4]....
        /*01d8*/ 	.word	0x00002620


	//   ....[5]....
        /*01dc*/ 	.word	0x00004810


	//   ....[6]....
        /*01e0*/ 	.word	0x00004860


	//----- nvinfo : EIATTR_COOP_GROUP_MASK_REGIDS
	.align		4
.L_73:
        /*01e4*/ 	.byte	0x04, 0x29
        /*01e6*/ 	.short	(.L_75 - .L_74)


	//   ....[0]....
.L_74:
        /*01e8*/ 	.word	0xffffffff


	//   ....[1]....
        /*01ec*/ 	.word	0xffffffff


	//   ....[2]....
        /*01f0*/ 	.word	0xffffffff


	//   ....[3]....
        /*01f4*/ 	.word	0xffffffff


	//   ....[4]....
        /*01f8*/ 	.word	0xffffffff


	//   ....[5]....
        /*01fc*/ 	.word	0xffffffff


	//   ....[6]....
        /*0200*/ 	.word	0xffffffff


	//   ....[7]....
        /*0204*/ 	.word	0xffffffff


	//----- nvinfo : EIATTR_COOP_GROUP_INSTR_OFFSETS
	.align		4
.L_75:
        /*0208*/ 	.byte	0x04, 0x28
        /*020a*/ 	.short	(.L_77 - .L_76)


	//   ....[0]....
.L_76:
        /*020c*/ 	.word	0x00000060


	//   ....[1]....
        /*0210*/ 	.word	0x00000320


	//   ....[2]....
        /*0214*/ 	.word	0x00001820


	//   ....[3]....
        /*0218*/ 	.word	0x00001f50


	//   ....[4]....
        /*021c*/ 	.word	0x00002ee0


	//   ....[5]....
        /*0220*/ 	.word	0x00003380


	//   ....[6]....
        /*0224*/ 	.word	0x000046a0


	//   ....[7]....
        /*0228*/ 	.word	0x00004910


	//----- nvinfo : EIATTR_VRC_CTA_INIT_COUNT
	.align		4
.L_77:
        /*022c*/ 	.byte	0x02, 0x4a
        /*022e*/ 	.byte	0x80
	.zero		1


	//----- nvinfo : EIATTR_MBARRIER_INSTR_OFFSETS
	.align		4
        /*0230*/ 	.byte	0x04, 0x39
        /*0232*/ 	.short	(.L_79 - .L_78)


	//   ....[0]....
.L_78:
        /*0234*/ 	.word	0x00000e60
        /*0238*/ 	.word	0x000000ff
        /*023c*/ 	.word	0x00003800
        /*0240*/ 	.short	0x0100
        /*0242*/ 	.byte	0x0e
	.zero		1


	//   ....[1]....
        /*0244*/ 	.word	0x00000fb0
        /*0248*/ 	.word	0x000000ff
        /*024c*/ 	.word	0x00003808
        /*0250*/ 	.short	0x0100
        /*0252*/ 	.byte	0x0e
	.zero		1


	//   ....[2]....
        /*0254*/ 	.word	0x00001050
        /*0258*/ 	.word	0x000000ff
        /*025c*/ 	.word	0x00002800
        /*0260*/ 	.short	0x0100
        /*0262*/ 	.byte	0x0e
	.zero		1


	//   ....[3]....
        /*0264*/ 	.word	0x00001230
        /*0268*/ 	.word	0x000000ff
        /*026c*/ 	.word	0x00002800
        /*0270*/ 	.short	0x010a
        /*0272*/ 	.byte	0x0e
	.zero		1


	//   ....[4]....
        /*0274*/ 	.word	0x00001390
        /*0278*/ 	.word	0x000000ff
        /*027c*/ 	.word	0x00002800
        /*0280*/ 	.short	0x0108
        /*0282*/ 	.byte	0x0e
	.zero		1


	//   ....[5]....
        /*0284*/ 	.word	0x000026a0
        /*0288*/ 	.word	0x000000ff
        /*028c*/ 	.word	0x00003810
        /*0290*/ 	.short	0x0100
        /*0292*/ 	.byte	0x0e
	.zero		1


	//   ....[6]....
        /*0294*/ 	.word	0x000027c0
        /*0298*/ 	.word	0x000000ff
        /*029c*/ 	.word	0x00003810
        /*02a0*/ 	.short	0x010a
        /*02a2*/ 	.byte	0x0e
	.zero		1


	//   ....[7]....
        /*02a4*/ 	.word	0x00002ef0
        /*02a8*/ 	.word	0x000000ff
        /*02ac*/ 	.word	0x00003810
        /*02b0*/ 	.short	0x0108
        /*02b2*/ 	.byte	0x0e
	.zero		1


	//   ....[8]....
        /*02b4*/ 	.word	0x00003220
        /*02b8*/ 	.word	0x000000ff
        /*02bc*/ 	.word	0x00000000
        /*02c0*/ 	.short	0x010a
        /*02c2*/ 	.byte	0x25
	.zero		1


	//   ....[9]....
        /*02c4*/ 	.word	0x00003900
        /*02c8*/ 	.word	0x000000ff
        /*02cc*/ 	.word	0x00000000
        /*02d0*/ 	.short	0x010a
        /*02d2*/ 	.byte	0x25
	.zero		1


	//   ....[10]....
        /*02d4*/ 	.word	0x000039c0
        /*02d8*/ 	.word	0x000000ff
        /*02dc*/ 	.word	0x00003800
        /*02e0*/ 	.short	0x0108
        /*02e2*/ 	.byte	0x0e
	.zero		1


	//   ....[11]....
        /*02e4*/ 	.word	0x00003a00
        /*02e8*/ 	.word	0x000000ff
        /*02ec*/ 	.word	0x00003808
        /*02f0*/ 	.short	0x0108
        /*02f2*/ 	.byte	0x0e
	.zero		1


	//   ....[12]....
        /*02f4*/ 	.word	0x00004930
        /*02f8*/ 	.word	0x000000ff
        /*02fc*/ 	.word	0x00002800
        /*0300*/ 	.short	0x010a
        /*0302*/ 	.byte	0x0e
	.zero		1


	//   ....[13]....
        /*0304*/ 	.word	0x00004960
        /*0308*/ 	.word	0x000000ff
        /*030c*/ 	.word	0x00003810
        /*0310*/ 	.short	0x010a
        /*0312*/ 	.byte	0x0e
	.zero		1


	//   ....[14]....
        /*0314*/ 	.word	0x00004990
        /*0318*/ 	.word	0x000000ff
        /*031c*/ 	.word	0x00000000
        /*0320*/ 	.short	0x010a
        /*0322*/ 	.byte	0x25
	.zero		1


	//   ....[15]....
        /*0324*/ 	.word	0x000049c0
        /*0328*/ 	.word	0x000000ff
        /*032c*/ 	.word	0x00000000
        /*0330*/ 	.short	0x010a
        /*0332*/ 	.byte	0x25
	.zero		1


	//----- nvinfo : EIATTR_NUM_MBARRIERS
	.align		4
.L_79:
        /*0334*/ 	.byte	0x03, 0x38
        /*0336*/ 	.short	0xffff


	//----- nvinfo : EIATTR_EXIT_INSTR_OFFSETS
	.align		4
        /*0338*/ 	.byte	0x04, 0x1c
        /*033a*/ 	.short	(.L_81 - .L_80)


	//   ....[0]....
.L_80:
        /*033c*/ 	.word	0x00004920


	//----- nvinfo : EIATTR_REQNTID
	.align		4
.L_81:
        /*0340*/ 	.byte	0x04, 0x10
        /*0342*/ 	.short	(.L_83 - .L_82)
.L_82:
        /*0344*/ 	.word	0x00000100
        /*0348*/ 	.word	0x00000001
        /*034c*/ 	.word	0x00000001


	//----- nvinfo : EIATTR_CRS_STACK_SIZE
	.align		4
.L_83:
        /*0350*/ 	.byte	0x04, 0x1e
        /*0352*/ 	.short	(.L_85 - .L_84)
.L_84:
        /*0354*/ 	.word	0x00000000


	//----- nvinfo : EIATTR_CBANK_PARAM_SIZE
	.align		4
.L_85:
        /*0358*/ 	.byte	0x03, 0x19
        /*035a*/ 	.short	0x0088


	//----- nvinfo : EIATTR_PARAM_CBANK
	.align		4
        /*035c*/ 	.byte	0x04, 0x0a
        /*035e*/ 	.short	(.L_87 - .L_86)
	.align		4
.L_86:
        /*0360*/ 	.word	index@(.nv.constant0.attn_fwd)
        /*0364*/ 	.short	0x0380
        /*0366*/ 	.short	0x0088


	//----- nvinfo : EIATTR_SW_WAR
	.align		4
.L_87:
        /*0368*/ 	.byte	0x04, 0x36
        /*036a*/ 	.short	(.L_89 - .L_88)
.L_88:
        /*036c*/ 	.word	0x00000008
.L_89:


//--------------------- .nv.compat                --------------------------
	.section	.nv.compat,"",@"SHT_CUDA_COMPAT_INFO"
	.align	4
        /*0000*/ 	.byte	0x02, 0x02, 0x02, 0x00, 0x02, 0x05, 0x05, 0x00, 0x02, 0x03, 0x00, 0x00, 0x02, 0x06, 0x01, 0x00


//--------------------- .nv.callgraph             --------------------------
	.section	.nv.callgraph,"",@"SHT_CUDA_CALLGRAPH"
	.align	4
	.sectionentsize	8
	.align		4
        /*0000*/ 	.word	0x00000000
	.align		4
        /*0004*/ 	.word	0xffffffff
	.align		4
        /*0008*/ 	.word	0x00000000
	.align		4
        /*000c*/ 	.word	0xfffffffe
	.align		4
        /*0010*/ 	.word	0x00000000
	.align		4
        /*0014*/ 	.word	0xfffffffd
	.align		4
        /*0018*/ 	.word	0x00000000
	.align		4
        /*001c*/ 	.word	0xfffffffc


//--------------------- .nv.constant4             --------------------------
	.section	.nv.constant4,"a",@progbits
	.align	8
	.align		8
.nv.constant4:
        /*0000*/ 	.dword	_$_str


//--------------------- .text.attn_fwd            --------------------------
	.section	.text.attn_fwd,"ax",@progbits
	.align	128
        .global         attn_fwd
        .type           attn_fwd,@function
        .size           attn_fwd,(.L_x_31 - attn_fwd)
        .other          attn_fwd,@"STO_CUDA_ENTRY STV_DEFAULT"
attn_fwd:
.text.attn_fwd:
[----:B------:R-:W0:Y:S01]  /*0000*/  LDC R1, c[0x0][0x37c] ;  /* 0x0000df00ff017b82 */ /* 0x000e220000000800 */
[----:B------:R-:W1:Y:S02]  /*0010*/  S2R R0, SR_TID.X ;  /* 0x0000000000007919 */ /* 0x000e640000002100 */
[----:B-1----:R-:W-:-:S13]  /*0020*/  ISETP.GE.U32.AND P0, PT, R0, 0x20, PT ;  /* 0x000000200000780c */ /* 0x002fda0003f06070 */
[----:B------:R-:W-:Y:S02]  /*0030*/  VOTEU.ANY UP1, P0 ;  /* 0x0000000000ff7886 */ /* 0x000fe40000020100 */
[----:B0-----:R-:W-:Y:S05]  /*0040*/  BRA.U UP1, `(.L_x_0) ;  /* 0x0000000101b87547 */ /* 0x001fea000b800000 */
[----:B------:R-:W0:Y:S01]  /*0050*/  S2UR UR6, SR_CgaCtaId ;  /* 0x00000000000679c3 */ /* 0x000e220000008800 */
[----:B------:R-:W-:Y:S01]  /*0060*/  NOP ;  /* 0x0000000000007918 */ /* 0x000fe20000000000 */
[----:B------:R-:W-:Y:S02]  /*0070*/  UMOV UR4, 0x40 ;  /* 0x0000004000047882 */ /* 0x000fe40000000000 */
[----:B0-----:R-:W-:-:S09]  /*0080*/  ULEA UR4, UR6, UR4, 0x18 ;  /* 0x0000000406047291 */ /* 0x001fd2000f8ec0ff */
[----:B------:R-:W0:Y:S01]  /*0090*/  LDS.U8 R2, [UR4] ;  /* 0x00000004ff027984 */ /* 0x000e220008000000 */
[----:B------:R-:W-:Y:S02]  /*00a0*/  UMOV UR4, 0x400 ;  /* 0x0000040000047882 */ /* 0x000fe40000000000 */
[----:B------:R-:W-:Y:S01]  /*00b0*/  ULEA UR4, UR6, UR4, 0x18 ;  /* 0x0000000406047291 */ /* 0x000fe2000f8ec0ff */
[----:B0-----:R-:W-:-:S13]  /*00c0*/  ISETP.NE.AND P0, PT, R2, RZ, PT ;  /* 0x000000ff0200720c */ /* 0x001fda0003f05270 */
[----:B------:R-:W-:Y:S05]  /*00d0*/  @P0 BRA `(.L_x_1) ;  /* 0x00000000007c0947 */ /* 0x000fea0003800000 */
[----:B------:R-:W-:-:S13]  /*00e0*/  ELECT P0, URZ, PT ;  /* 0x0000000000ff782f */ /* 0x000fda0003800000 */
[----:B------:R-:W-:Y:S05]  /*00f0*/  @!P0 BRA `(.L_x_2) ;  /* 0x0000000000848947 */ /* 0x000fea0003800000 */
[----:B------:R-:W-:Y:S01]  /*0100*/  UMOV UR5, 0x4 ;  /* 0x0000000400057882 */ /* 0x000fe20000000000 */
[----:B------:R-:W-:Y:S02]  /*0110*/  IMAD.MOV.U32 R5, RZ, RZ, 0x1 ;  /* 0x00000001ff057424 */ /* 0x000fe400078e00ff */
[----:B------:R-:W-:Y:S02]  /*0120*/  IMAD.MOV.U32 R3, RZ, RZ, 0xf ;  /* 0x0000000fff037424 */ /* 0x000fe400078e00ff */
[----:B------:R-:W-:Y:S04]  /*0130*/  DEPBAR.LE SB0, 0x36 ;  /* 0x00008d800000791a */ /* 0x000fe80000000000 */
[----:B------:R-:W0:Y:S02]  /*0140*/  UTCATOMSWS.FIND_AND_SET.ALIGN UP0, UR5, UR5 ;  /* 0x00000005000575e3 */ /* 0x000e240008000800 */
[----:B0-----:R-:W-:-:S04]  /*0150*/  PLOP3.LUT P0, PT, PT, PT, UP0, 0x80, 0x8 ;  /* 0x000000000008781c */ /* 0x001fc80003f0f008 */
[----:B------:R-:W-:-:S04]  /*0160*/  SEL R2, RZ, 0xffffffff, !P0 ;  /* 0xffffffffff027807 */ /* 0x000fc80004000000 */
[----:B------:R-:W-:Y:S01]  /*0170*/  ISETP.NE.AND P0, PT, R2, RZ, PT ;  /* 0x000000ff0200720c */ /* 0x000fe20003f05270 */
[----:B------:R-:W-:-:S12]  /*0180*/  IMAD.U32 R2, RZ, RZ, UR5 ;  /* 0x00000005ff027e24 */ /* 0x000fd8000f8e00ff */
[----:B------:R-:W-:Y:S05]  /*0190*/  @P0 BRA `(.L_x_3) ;  /* 0x0000000000240947 */ /* 0x000fea0003800000 */
.L_x_4:
[----:B------:R-:W-:Y:S05]  /*01a0*/  NANOSLEEP 0x64 ;  /* 0x000000640000795d */ /* 0x000fea0003800000 */
[----:B------:R-:W-:-:S05]  /*01b0*/  UMOV UR5, 0x4 ;  /* 0x0000000400057882 */ /* 0x000fca0000000000 */
[----:B------:R-:W-:Y:S04]  /*01c0*/  DEPBAR.LE SB0, 0x36 ;  /* 0x00008d800000791a */ /* 0x000fe80000000000 */
[----:B------:R-:W0:Y:S02]  /*01d0*/  UTCATOMSWS.FIND_AND_SET.ALIGN UP0, UR5, UR5 ;  /* 0x00000005000575e3 */ /* 0x000e240008000800 */
[----:B0-----:R-:W-:-:S04]  /*01e0*/  PLOP3.LUT P0, PT, PT, PT, UP0, 0x80, 0x8 ;  /* 0x000000000008781c */ /* 0x001fc80003f0f008 */
[----:B------:R-:W-:-:S04]  /*01f0*/  SEL R2, RZ, 0xffffffff, !P0 ;  /* 0xffffffffff027807 */ /* 0x000fc80004000000 */
[----:B------:R-:W-:Y:S01]  /*0200*/  ISETP.NE.AND P0, PT, R2, RZ, PT ;  /* 0x000000ff0200720c */ /* 0x000fe20003f05270 */
[----:B------:R-:W-:-:S12]  /*0210*/  IMAD.U32 R2, RZ, RZ, UR5 ;  /* 0x00000005ff027e24 */ /* 0x000fd8000f8e00ff */
[----:B------:R-:W-:Y:S05]  /*0220*/  @!P0 BRA `(.L_x_4) ;  /* 0xfffffffc00dc8947 */ /* 0x000fea000383ffff */
.L_x_3:
[C---:B------:R-:W-:Y:S01]  /*0230*/  VIADD R4, R2.reuse, 0x10 ;  /* 0x0000001002047836 */ /* 0x040fe20000000000 */
[----:B------:R-:W-:Y:S01]  /*0240*/  UMOV UR5, 0x50 ;  /* 0x0000005000057882 */ /* 0x000fe20000000000 */
[----:B------:R-:W-:Y:S01]  /*0250*/  SHF.L.U32 R3, R3, R2, RZ ;  /* 0x0000000203037219 */ /* 0x000fe200000006ff */
[----:B------:R-:W-:Y:S01]  /*0260*/  ULEA UR5, UR6, UR5, 0x18 ;  /* 0x0000000506057291 */ /* 0x000fe2000f8ec0ff */
[----:B------:R-:W-:Y:S01]  /*0270*/  IMAD.SHL.U32 R2, R2, 0x20, RZ ;  /* 0x0000002002027824 */ /* 0x000fe200078e00ff */
[----:B------:R-:W-:-:S04]  /*0280*/  SHF.L.U32 R4, R5, R4, RZ ;  /* 0x0000000405047219 */ /* 0x000fc800000006ff */
[----:B------:R-:W-:-:S05]  /*0290*/  LOP3.LUT R3, R4, R3, RZ, 0xfc, !PT ;  /* 0x0000000304037212 */ /* 0x000fca00078efcff */
[----:B------:R0:W-:Y:S04]  /*02a0*/  ATOMS.OR RZ, [UR5], R3 ;  /* 0x00000003ffff798c */ /* 0x0001e8000b000005 */
[----:B------:R0:W-:Y:S01]  /*02b0*/  STS [UR4], R2 ;  /* 0x00000002ff007988 */ /* 0x0001e20008000804 */
[----:B------:R-:W-:Y:S05]  /*02c0*/  BRA `(.L_x_2) ;  /* 0x0000000000107947 */ /* 0x000fea0003800000 */
.L_x_1:
[----:B------:R-:W-:Y:S01]  /*02d0*/  IMAD.MOV.U32 R3, RZ, RZ, -0x1 ;  /* 0xffffffffff037424 */ /* 0x000fe200078e00ff */
[----:B------:R-:W-:-:S04]  /*02e0*/  MOV R2, 0x310 ;  /* 0x0000031000027802 */ /* 0x000fc80000000f00 */
[----:B------:R0:W-:Y:S03]  /*02f0*/  STS [UR4], R3 ;  /* 0x00000003ff007988 */ /* 0x0001e60008000804 */
[----:B0-----:R-:W-:Y:S05]  /*0300*/  CALL.REL.NOINC `($__internal_1_$__cuda_sm10x_tcgen05_guardrail_trap_phase_invalid_during_alloc) ;  /* 0x0000004400c47944 */ /* 0x001fea0003c00000 */
.L_x_2:
[----:B------:R-:W-:Y:S05]  /*0310*/  WARPSYNC.ALL ;  /* 0x0000000000007948 */ /* 0x000fea0003800000 */
[----:B------:R-:W-:Y:S01]  /*0320*/  NOP ;  /* 0x0000000000007918 */ /* 0x000fe20000000000 */
.L_x_0:
[----:B------:R-:W1:Y:S01]  /*0330*/  S2UR UR10, SR_CTAID.X ;  /* 0x00000000000a79c3 */ /* 0x000e620000002500 */
[----:B------:R-:W2:Y:S01]  /*0340*/  LDCU.64 UR4, c[0x0][0x3b0] ;  /* 0x00007600ff0477ac */ /* 0x000ea20008000a00 */
[----:B------:R-:W-:Y:S01]  /*0350*/  SHF.R.U32.HI R5, RZ, 0x7, R0 ;  /* 0x00000007ff057819 */ /* 0x000fe20000011600 */
[----:B------:R-:W-:-:S03]  /*0360*/  UMOV UR14, 0x400 ;  /* 0x00000400000e7882 */ /* 0x000fc60000000000 */
[----:B------:R-:W-:Y:S01]  /*0370*/  SGXT.U32 R5, R5, 0x1 ;  /* 0x000000010505781a */ /* 0x000fe20000000000 */
[----:B------:R-:W3:Y:S01]  /*0380*/  LDCU.64 UR30, c[0x0][0x358] ;  /* 0x00006b00ff1e77ac */ /* 0x000ee20008000a00 */
[----:B------:R-:W4:Y:S01]  /*0390*/  LDC R6, c[0x0][0x3b8] ;  /* 0x0000ee00ff067b82 */ /* 0x000f220000000800 */
[----:B------:R-:W0:Y:S07]  /*03a0*/  LDCU.64 UR8, c[0x0][0x3c0] ;  /* 0x00007800ff0877ac */ /* 0x000e2e0008000a00 */
[----:B------:R-:W2:Y:S08]  /*03b0*/  S2UR UR13, SR_CTAID.Y ;  /* 0x00000000000d79c3 */ /* 0x000eb00000002600 */
[----:B------:R-:W0:Y:S01]  /*03c0*/  S2UR UR6, SR_CgaCtaId ;  /* 0x00000000000679c3 */ /* 0x000e220000008800 */
[----:B-1----:R-:W-:-:S06]  /*03d0*/  USHF.L.U32 UR10, UR10, 0x7, URZ ;  /* 0x000000070a0a7899 */ /* 0x002fcc00080006ff */
[----:B0-----:R-:W-:Y:S01]  /*03e0*/  IMAD.U32 R3, RZ, RZ, UR10 ;  /* 0x0000000aff037e24 */ /* 0x001fe2000f8e00ff */
[----:B------:R-:W0:Y:S01]  /*03f0*/  LDC.64 R10, c[0x0][0x380] ;  /* 0x0000e000ff0a7b82 */ /* 0x000e220000000a00 */
[----:B----4-:R-:W-:-:S03]  /*0400*/  IMAD R7, R5, R6, RZ ;  /* 0x0000000605077224 */ /* 0x010fc600078e02ff */
[----:B------:R-:W-:Y:S01]  /*0410*/  LOP3.LUT R2, R3, 0x7f, R0, 0xf8, !PT ;  /* 0x0000007f03027812 */ /* 0x000fe200078ef800 */
[----:B------:R-:W-:Y:S01]  /*0420*/  IMAD R9, R6, 0x2, R7 ;  /* 0x0000000206097824 */ /* 0x000fe200078e0207 */
[----:B--2---:R-:W-:-:S03]  /*0430*/  UIMAD UR4, UR13, UR4, URZ ;  /* 0x000000040d0472a4 */ /* 0x004fc6000f8e02ff */
[----:B------:R-:W-:Y:S02]  /*0440*/  IMAD R3, R2, UR5, RZ ;  /* 0x0000000502037c24 */ /* 0x000fe4000f8e02ff */
[C---:B------:R-:W-:Y:S01]  /*0450*/  IMAD R15, R6.reuse, 0x2, R9 ;  /* 0x00000002060f7824 */ /* 0x040fe200078e0209 */
[----:B------:R-:W-:Y:S01]  /*0460*/  USHF.L.U32 UR7, UR4, 0x1, URZ ;  /* 0x0000000104077899 */ /* 0x000fe200080006ff */
[C---:B------:R-:W-:Y:S01]  /*0470*/  IMAD.SHL.U32 R5, R3.reuse, 0x2, RZ ;  /* 0x0000000203057824 */ /* 0x040fe200078e00ff */
[----:B------:R-:W-:Y:S01]  /*0480*/  UIMAD.WIDE UR4, UR4, 0x2, URZ ;  /* 0x00000002040478a5 */ /* 0x000fe2000f8e02ff */
[----:B------:R-:W-:Y:S01]  /*0490*/  IMAD R17, R6, 0x2, R15 ;  /* 0x0000000206117824 */ /* 0x000fe200078e020f */
[----:B------:R-:W-:Y:S01]  /*04a0*/  ULEA UR14, UR6, UR14, 0x18 ;  /* 0x0000000e060e7291 */ /* 0x000fe2000f8ec0ff */
[----:B------:R-:W-:Y:S01]  /*04b0*/  BAR.SYNC.DEFER_BLOCKING 0x0 ;  /* 0x0000000000007b1d */ /* 0x000fe20000010000 */
[----:B------:R-:W-:-:S04]  /*04c0*/  IMAD.HI R8, R3, 0x2, RZ ;  /* 0x0000000203087827 */ /* 0x000fc800078e02ff */
[----:B------:R-:W-:Y:S01]  /*04d0*/  IMAD R21, R6, 0x2, R17 ;  /* 0x0000000206157824 */ /* 0x000fe200078e0211 */
[----:B0-----:R-:W-:-:S04]  /*04e0*/  IADD3 R4, P0, P1, R5, UR7, R10 ;  /* 0x0000000705047c10 */ /* 0x001fc8000f91e00a */
[----:B------:R-:W-:Y:S01]  /*04f0*/  IADD3.X R5, PT, PT, R8, UR5, R11, P0, P1 ;  /* 0x0000000508057c10 */ /* 0x000fe200087e240b */
[----:B------:R-:W0:Y:S01]  /*0500*/  LDCU UR5, c[0x0][0x3c8] ;  /* 0x00007900ff0577ac */ /* 0x000e220008000800 */
[-C--:B------:R-:W-:Y:S02]  /*0510*/  LEA R10, P0, R7, R4.reuse, 0x1 ;  /* 0x00000004070a7211 */ /* 0x080fe400078008ff */
[-C--:B------:R-:W-:Y:S02]  /*0520*/  LEA R18, P1, R21, R4.reuse, 0x1 ;  /* 0x0000000415127211 */ /* 0x080fe400078208ff */
[-C--:B------:R-:W-:Y:S02]  /*0530*/  LEA.HI.X.SX32 R11, R7, R5.reuse, 0x1, P0 ;  /* 0x00000005070b7211 */ /* 0x080fe400000f0eff */
[----:B------:R-:W-:Y:S02]  /*0540*/  LEA R12, P0, R9, R4, 0x1 ;  /* 0x00000004090c7211 */ /* 0x000fe400078008ff */
[-C--:B------:R-:W-:Y:S01]  /*0550*/  LEA.HI.X.SX32 R19, R21, R5.reuse, 0x1, P1 ;  /* 0x0000000515137211 */ /* 0x080fe200008f0eff */
[----:B------:R-:W1:Y:S01]  /*0560*/  LDS R26, [UR14] ;  /* 0x0000000eff1a7984 */ /* 0x000e620008000800 */
[----:B------:R-:W-:Y:S01]  /*0570*/  BAR.SYNC.DEFER_BLOCKING 0x0 ;  /* 0x0000000000007b1d */ /* 0x000fe20000010000 */
[----:B------:R-:W-:Y:S01]  /*0580*/  IMAD R21, R6, 0x2, R21 ;  /* 0x0000000206157824 */ /* 0x000fe200078e0215 */
[----:B------:R-:W-:-:S02]  /*0590*/  LEA.HI.X.SX32 R13, R9, R5, 0x1, P0 ;  /* 0x00000005090d7211 */ /* 0x000fc400000f0eff */
[-C--:B------:R-:W-:Y:S01]  /*05a0*/  LEA R16, P0, R17, R4.reuse, 0x1 ;  /* 0x0000000411107211 */ /* 0x080fe200078008ff */
[C---:B------:R-:W-:Y:S01]  /*05b0*/  IMAD R23, R6.reuse, 0x2, R21 ;  /* 0x0000000206177824 */ /* 0x040fe200078e0215 */
[-C--:B------:R-:W-:Y:S02]  /*05c0*/  LEA R14, P1, R15, R4.reuse, 0x1 ;  /* 0x000000040f0e7211 */ /* 0x080fe400078208ff */
[-C--:B------:R-:W-:Y:S01]  /*05d0*/  LEA.HI.X.SX32 R17, R17, R5.reuse, 0x1, P0 ;  /* 0x0000000511117211 */ /* 0x080fe200000f0eff */
[C---:B------:R-:W-:Y:S01]  /*05e0*/  IMAD R25, R6.reuse, 0x2, R23 ;  /* 0x0000000206197824 */ /* 0x040fe200078e0217 */
[----:B------:R-:W-:Y:S02]  /*05f0*/  LEA R20, P0, R21, R4, 0x1 ;  /* 0x0000000415147211 */ /* 0x000fe400078008ff */
[-C--:B------:R-:W-:Y:S01]  /*0600*/  LEA.HI.X.SX32 R15, R15, R5.reuse, 0x1, P1 ;  /* 0x000000050f0f7211 */ /* 0x080fe200008f0eff */
[----:B------:R-:W-:Y:S01]  /*0610*/  IMAD R27, R6, 0x2, R25 ;  /* 0x00000002061b7824 */ /* 0x000fe200078e0219 */
[----:B------:R-:W-:-:S02]  /*0620*/  LEA.HI.X.SX32 R21, R21, R5, 0x1, P0 ;  /* 0x0000000515157211 */ /* 0x000fc400000f0eff */
[-C--:B------:R-:W-:Y:S01]  /*0630*/  LEA R22, P1, R25, R4.reuse, 0x1 ;  /* 0x0000000419167211 */ /* 0x080fe200078208ff */
[----:B---3--:R2:W5:Y:S04]  /*0640*/  LDG.E.U16 R7, desc[UR30][R18.64] ;  /* 0x0000001e12077981 */ /* 0x008568000c1e1500 */
[----:B------:R3:W5:Y:S04]  /*0650*/  LDG.E.U16 R9, desc[UR30][R14.64] ;  /* 0x0000001e0e097981 */ /* 0x000768000c1e1500 */
[----:B------:R-:W5:Y:S01]  /*0660*/  LDG.E.U16 R3, desc[UR30][R10.64] ;  /* 0x0000001e0a037981 */ /* 0x000f62000c1e1500 */
[----:B--2---:R-:W-:-:S03]  /*0670*/  LEA R18, P0, R23, R4, 0x1 ;  /* 0x0000000417127211 */ /* 0x004fc600078008ff */
[----:B------:R-:W5:Y:S01]  /*0680*/  LDG.E.U16 R8, desc[UR30][R12.64] ;  /* 0x0000001e0c087981 */ /* 0x000f62000c1e1500 */
[C---:B---3--:R-:W-:Y:S01]  /*0690*/  IMAD R15, R6.reuse, 0x2, R27 ;  /* 0x00000002060f7824 */ /* 0x048fe200078e021b */
[-C--:B------:R-:W-:Y:S02]  /*06a0*/  LEA.HI.X.SX32 R19, R23, R5.reuse, 0x1, P0 ;  /* 0x0000000517137211 */ /* 0x080fe400000f0eff */
[-C--:B------:R-:W-:Y:S01]  /*06b0*/  LEA R24, P0, R27, R4.reuse, 0x1 ;  /* 0x000000041b187211 */ /* 0x080fe200078008ff */
[----:B------:R2:W5:Y:S01]  /*06c0*/  LDG.E.U16 R10, desc[UR30][R16.64] ;  /* 0x0000001e100a7981 */ /* 0x000562000c1e1500 */
[-C--:B------:R-:W-:Y:S02]  /*06d0*/  LEA.HI.X.SX32 R23, R25, R5.reuse, 0x1, P1 ;  /* 0x0000000519177211 */ /* 0x080fe400008f0eff */
[----:B------:R-:W-:Y:S01]  /*06e0*/  LEA.HI.X.SX32 R25, R27, R5, 0x1, P0 ;  /* 0x000000051b197211 */ /* 0x000fe200000f0eff */
[----:B------:R3:W5:Y:S04]  /*06f0*/  LDG.E.U16 R11, desc[UR30][R20.64] ;  /* 0x0000001e140b7981 */ /* 0x000768000c1e1500 */
[----:B------:R4:W5:Y:S01]  /*0700*/  LDG.E.U16 R12, desc[UR30][R18.64] ;  /* 0x0000001e120c7981 */ /* 0x000962000c1e1500 */
[----:B--2---:R-:W-:Y:S01]  /*0710*/  IMAD R17, R6, 0x2, R15 ;  /* 0x0000000206117824 */ /* 0x004fe200078e020f */
[----:B------:R-:W-:-:S02]  /*0720*/  LEA R14, P0, R15, R4, 0x1 ;  /* 0x000000040f0e7211 */ /* 0x000fc400078008ff */
[----:B------:R2:W5:Y:S01]  /*0730*/  LDG.E.U16 R13, desc[UR30][R22.64] ;  /* 0x0000001e160d7981 */ /* 0x000562000c1e1500 */
[C---:B------:R-:W-:Y:S01]  /*0740*/  IMAD R27, R6.reuse, 0x2, R17 ;  /* 0x00000002061b7824 */ /* 0x040fe200078e0211 */
[----:B------:R-:W-:Y:S02]  /*0750*/  LEA.HI.X.SX32 R15, R15, R5, 0x1, P0 ;  /* 0x000000050f0f7211 */ /* 0x000fe400000f0eff */
[----:B------:R0:W5:Y:S02]  /*0760*/  LDG.E.U16 R28, desc[UR30][R24.64] ;  /* 0x0000001e181c7981 */ /* 0x000164000c1e1500 */
[-C--:B---3--:R-:W-:Y:S02]  /*0770*/  LEA R20, P1, R27, R4.reuse, 0x1 ;  /* 0x000000041b147211 */ /* 0x088fe400078208ff */
[----:B------:R3:W5:Y:S01]  /*0780*/  LDG.E.U16 R30, desc[UR30][R14.64] ;  /* 0x0000001e0e1e7981 */ /* 0x000762000c1e1500 */
[----:B------:R-:W-:Y:S02]  /*0790*/  LEA R29, R6, R27, 0x1 ;  /* 0x0000001b061d7211 */ /* 0x000fe400078e08ff */
[----:B------:R-:W-:-:S02]  /*07a0*/  LEA R16, P0, R17, R4, 0x1 ;  /* 0x0000000411107211 */ /* 0x000fc400078008ff */
[-C--:B------:R-:W-:Y:S01]  /*07b0*/  LEA.HI.X.SX32 R21, R27, R5.reuse, 0x1, P1 ;  /* 0x000000051b157211 */ /* 0x080fe200008f0eff */
[C---:B------:R-:W-:Y:S01]  /*07c0*/  IMAD R27, R6.reuse, 0x2, R29 ;  /* 0x00000002061b7824 */ /* 0x040fe200078e021d */
[-C--:B------:R-:W-:Y:S02]  /*07d0*/  LEA.HI.X.SX32 R17, R17, R5.reuse, 0x1, P0 ;  /* 0x0000000511117211 */ /* 0x080fe400000f0eff */
[CC--:B----4-:R-:W-:Y:S01]  /*07e0*/  LEA R18, P0, R29.reuse, R4.reuse, 0x1 ;  /* 0x000000041d127211 */ /* 0x0d0fe200078008ff */
[----:B------:R-:W-:Y:S02]  /*07f0*/  IMAD R31, R6, 0x2, R27 ;  /* 0x00000002061f7824 */ /* 0x000fe400078e021b */
[----:B------:R4:W5:Y:S01]  /*0800*/  LDG.E.U16 R16, desc[UR30][R16.64] ;  /* 0x0000001e10107981 */ /* 0x000962000c1e1500 */
[----:B------:R-:W-:Y:S02]  /*0810*/  LEA.HI.X.SX32 R19, R29, R5, 0x1, P0 ;  /* 0x000000051d137211 */ /* 0x000fe400000f0eff */
[----:B--2---:R-:W-:-:S02]  /*0820*/  LEA R22, P0, R27, R4, 0x1 ;  /* 0x000000041b167211 */ /* 0x004fc400078008ff */
[-C--:B0-----:R-:W-:Y:S01]  /*0830*/  LEA R24, P1, R31, R4.reuse, 0x1 ;  /* 0x000000041f187211 */ /* 0x081fe200078208ff */
[----:B------:R-:W5:Y:S01]  /*0840*/  LDG.E.U16 R18, desc[UR30][R18.64] ;  /* 0x0000001e12127981 */ /* 0x000f62000c1e1500 */
[-C--:B------:R-:W-:Y:S02]  /*0850*/  LEA.HI.X.SX32 R23, R27, R5.reuse, 0x1, P0 ;  /* 0x000000051b177211 */ /* 0x080fe400000f0eff */
[----:B------:R-:W-:Y:S01]  /*0860*/  LEA.HI.X.SX32 R25, R31, R5, 0x1, P1 ;  /* 0x000000051f197211 */ /* 0x000fe200008f0eff */
[----:B------:R-:W-:Y:S01]  /*0870*/  IMAD R6, R6, 0x2, R31 ;  /* 0x0000000206067824 */ /* 0x000fe200078e021f */
[----:B------:R0:W5:Y:S04]  /*0880*/  LDG.E.U16 R29, desc[UR30][R20.64] ;  /* 0x0000001e141d7981 */ /* 0x000168000c1e1500 */
[----:B------:R-:W5:Y:S04]  /*0890*/  LDG.E.U16 R22, desc[UR30][R22.64] ;  /* 0x0000001e16167981 */ /* 0x000f68000c1e1500 */
[----:B------:R-:W5:Y:S01]  /*08a0*/  LDG.E.U16 R24, desc[UR30][R24.64] ;  /* 0x0000001e18187981 */ /* 0x000f62000c1e1500 */
[----:B---3--:R-:W-:-:S04]  /*08b0*/  LEA R14, P0, R6, R4, 0x1 ;  /* 0x00000004060e7211 */ /* 0x008fc800078008ff */
[----:B------:R-:W-:Y:S02]  /*08c0*/  LEA.HI.X.SX32 R15, R6, R5, 0x1, P0 ;  /* 0x00000005060f7211 */ /* 0x000fe400000f0eff */
[--C-:B------:R-:W-:Y:S01]  /*08d0*/  SHF.R.S32.HI R6, RZ, 0x7, R0.reuse ;  /* 0x00000007ff067819 */ /* 0x100fe20000011400 */
[----:B------:R-:W2:Y:S01]  /*08e0*/  LDC.64 R4, c[0x0][0x388] ;  /* 0x0000e200ff047b82 */ /* 0x000ea20000000a00 */
[----:B----4-:R-:W-:Y:S01]  /*08f0*/  IMAD.SHL.U32 R17, R0, 0x2, RZ ;  /* 0x0000000200117824 */ /* 0x010fe200078e00ff */
[----:B0-----:R-:W-:Y:S01]  /*0900*/  SHF.R.U32.HI R20, RZ, 0x5, R0 ;  /* 0x00000005ff147819 */ /* 0x001fe20000011600 */
[----:B------:R0:W5:Y:S01]  /*0910*/  LDG.E.U16 R14, desc[UR30][R14.64] ;  /* 0x0000001e0e0e7981 */ /* 0x000162000c1e1500 */
[----:B------:R-:W-:-:S04]  /*0920*/  SGXT R6, R6, 0x1 ;  /* 0x000000010606781a */ /* 0x000fc80000000200 */
[----:B------:R-:W-:Y:S02]  /*0930*/  LOP3.LUT R6, R6, 0x90, RZ, 0xc0, !PT ;  /* 0x0000009006067812 */ /* 0x000fe400078ec0ff */
[----:B------:R-:W-:Y:S02]  /*0940*/  R2UR UR24, R20 ;  /* 0x00000000141872ca */ /* 0x000fe400000e0000 */
[----:B------:R-:W-:Y:S01]  /*0950*/  LOP3.LUT R17, R6, 0x7e, R17, 0x78, !PT ;  /* 0x0000007e06117812 */ /* 0x000fe200078e7811 */
[----:B------:R-:W-:Y:S01]  /*0960*/  IMAD.SHL.U32 R6, R0, 0x40, RZ ;  /* 0x0000004000067824 */ /* 0x000fe200078e00ff */
[----:B-1----:R-:W-:-:S04]  /*0970*/  R2UR UR15, R26 ;  /* 0x000000001a0f72ca */ /* 0x002fc800000e0000 */
[----:B------:R-:W-:-:S04]  /*0980*/  LOP3.LUT R6, R17, 0x1000, R6, 0xf8, !PT ;  /* 0x0000100011067812 */ /* 0x000fc800078ef806 */
[----:B0-----:R-:W-:Y:S01]  /*0990*/  LOP3.LUT R15, R6, 0x20, RZ, 0x3c, !PT ;  /* 0x00000020060f7812 */ /* 0x001fe200078e3cff */
[----:B------:R-:W-:Y:S06]  /*09a0*/  BRA.U UP1, `(.L_x_5) ;  /* 0x0000000101187547 */ /* 0x000fec000b800000 */
[----:B------:R-:W-:Y:S01]  /*09b0*/  ELECT P0, URZ, PT ;  /* 0x0000000000ff782f */ /* 0x000fe20003800000 */
[----:B------:R-:W-:Y:S01]  /*09c0*/  IMAD.MOV.U32 R17, RZ, RZ, 0x1 ;  /* 0x00000001ff117424 */ /* 0x000fe200078e00ff */
[----:B------:R-:W-:Y:S01]  /*09d0*/  UMOV UR4, 0x40 ;  /* 0x0000004000047882 */ /* 0x000fe20000000000 */
[----:B------:R-:W-:Y:S01]  /*09e0*/  UVIRTCOUNT.DEALLOC.SMPOOL 0x80 ;  /* 0x000000800000784c */ /* 0x000fe20000000000 */
[----:B------:R-:W-:-:S09]  /*09f0*/  ULEA UR4, UR6, UR4, 0x18 ;  /* 0x0000000406047291 */ /* 0x000fd2000f8ec0ff */
[----:B------:R0:W-:Y:S03]  /*0a00*/  @P0 STS.U8 [UR4], R17 ;  /* 0x00000011ff000988 */ /* 0x0001e60008000004 */
.L_x_5:
[----:B------:R-:W-:Y:S01]  /*0a10*/  USHF.L.U32 UR6, UR24, 0x15, URZ ;  /* 0x0000001518067899 */ /* 0x000fe200080006ff */
[----:B------:R-:W-:Y:S01]  /*0a20*/  LOP3.LUT R20, R0, 0x1f, RZ, 0xc0, !PT ;  /* 0x0000001f00147812 */ /* 0x000fe200078ec0ff */
[----:B------:R-:W-:Y:S01]  /*0a30*/  USHF.L.U32 UR7, UR24, 0x2, URZ ;  /* 0x0000000218077899 */ /* 0x000fe200080006ff */
[C---:B0-----:R-:W-:Y:S01]  /*0a40*/  LOP3.LUT R17, R6.reuse, 0x40, RZ, 0x3c, !PT ;  /* 0x0000004006117812 */ /* 0x041fe200078e3cff */
[----:B------:R-:W-:Y:S01]  /*0a50*/  ULOP3.LUT UR11, UR6, 0x600000, URZ, 0xc0, !UPT ;  /* 0x00600000060b7892 */ /* 0x000fe2000f8ec0ff */
[----:B------:R-:W-:Y:S01]  /*0a60*/  LOP3.LUT R19, R6, 0x60, RZ, 0x3c, !PT ;  /* 0x0000006006137812 */ /* 0x000fe200078e3cff */
[----:B------:R-:W-:Y:S01]  /*0a70*/  ULOP3.LUT UR12, UR7, 0x10, URZ, 0xc0, !UPT ;  /* 0x00000010070c7892 */ /* 0x000fe2000f8ec0ff */
[----:B-----5:R0:W-:Y:S01]  /*0a80*/  STS.U16 [R6+UR14], R3 ;  /* 0x0000000306007988 */ /* 0x0201e2000800040e */
[----:B------:R-:W-:Y:S01]  /*0a90*/  UIMAD UR8, UR13, UR8, URZ ;  /* 0x000000080d0872a4 */ /* 0x000fe2000f8e02ff */
[----:B------:R-:W-:Y:S01]  /*0aa0*/  LOP3.LUT P5, RZ, R0, 0xff, RZ, 0xc0, !PT ;  /* 0x000000ff00ff7812 */ /* 0x000fe200078ac0ff */
[----:B------:R-:W-:Y:S01]  /*0ab0*/  UIADD3 UR32, UPT, UPT, UR12, UR11, UR15 ;  /* 0x0000000b0c207290 */ /* 0x000fe2000fffe00f */
[----:B------:R1:W-:Y:S01]  /*0ac0*/  STS.U16 [R6+UR14+0x400], R7 ;  /* 0x0004000706007988 */ /* 0x0003e2000800040e */
[----:B------:R-:W-:Y:S01]  /*0ad0*/  USHF.L.U32 UR4, UR8, 0x1, URZ ;  /* 0x0000000108047899 */ /* 0x000fe200080006ff */
[----:B------:R-:W-:Y:S01]  /*0ae0*/  SHF.R.U32.HI R21, RZ, 0x5, R0 ;  /* 0x00000005ff157819 */ /* 0x000fe20000011600 */
[----:B------:R-:W-:Y:S01]  /*0af0*/  UMOV UR17, 0x1 ;  /* 0x0000000100117882 */ /* 0x000fe20000000000 */
[----:B------:R-:W-:Y:S01]  /*0b00*/  STS.U16 [R6+UR14+0x800], R28 ;  /* 0x0008001c06007988 */ /* 0x000fe2000800040e */
[----:B------:R-:W-:Y:S01]  /*0b10*/  UIADD3 UR22, UPT, UPT, UR24, 0x18, URZ ;  /* 0x0000001818167890 */ /* 0x000fe2000fffe0ff */
[----:B0-----:R-:W-:Y:S01]  /*0b20*/  IMAD R3, R20, UR5, RZ ;  /* 0x0000000514037c24 */ /* 0x001fe2000f8e02ff */
[----:B------:R-:W-:Y:S01]  /*0b30*/  SGXT.U32 R21, R21, 0x3 ;  /* 0x000000031515781a */ /* 0x000fe20000000000 */
[----:B------:R0:W-:Y:S01]  /*0b40*/  STS.U16 [R6+UR14+0xc00], R18 ;  /* 0x000c001206007988 */ /* 0x0001e2000800040e */
[----:B------:R-:W-:Y:S01]  /*0b50*/  UIADD3 UR23, UPT, UPT, UR10, 0x80, URZ ;  /* 0x000000800a177890 */ /* 0x000fe2000fffe0ff */
[----:B-1----:R-:W-:Y:S01]  /*0b60*/  IMAD.SHL.U32 R7, R3, 0x2, RZ ;  /* 0x0000000203077824 */ /* 0x002fe200078e00ff */
[----:B------:R-:W-:Y:S01]  /*0b70*/  VOTEU.ALL UP2, P5 ;  /* 0x0000000000ff7886 */ /* 0x000fe20002840000 */
[----:B------:R1:W-:Y:S01]  /*0b80*/  STS.U16 [R15+UR14+0x100], R8 ;  /* 0x000100080f007988 */ /* 0x0003e2000800040e */
[----:B------:R-:W-:-:S02]  /*0b90*/  VOTEU.ALL UP0, P5 ;  /* 0x0000000000ff7886 */ /* 0x000fc40002800000 */
[----:B--2---:R-:W-:Y:S01]  /*0ba0*/  IADD3 R7, P0, P1, R7, UR4, R4 ;  /* 0x0000000407077c10 */ /* 0x004fe2000f91e004 */
[----:B------:R-:W-:Y:S01]  /*0bb0*/  STS.U16 [R15+UR14+0x500], R11 ;  /* 0x0005000b0f007988 */ /* 0x000fe2000800040e */
[----:B------:R-:W-:Y:S01]  /*0bc0*/  UIMAD.WIDE UR4, UR8, 0x2, URZ ;  /* 0x00000002080478a5 */ /* 0x000fe2000f8e02ff */
[----:B------:R-:W-:Y:S01]  /*0bd0*/  P2R R4, PR, RZ, 0x20 ;  /* 0x00000020ff047803 */ /* 0x000fe20000000000 */
[----:B------:R-:W-:Y:S01]  /*0be0*/  IMAD.HI R4, R3, 0x2, RZ ;  /* 0x0000000203047827 */ /* 0x000fe200078e02ff */
[----:B------:R-:W-:Y:S01]  /*0bf0*/  STS.U16 [R15+UR14+0x900], R30 ;  /* 0x0009001e0f007988 */ /* 0x000fe2000800040e */
[----:B------:R-:W-:Y:S02]  /*0c00*/  UIMAD UR8, UR22, UR9, URZ ;  /* 0x00000009160872a4 */ /* 0x000fe4000f8e02ff */
[----:B0-----:R-:W-:Y:S01]  /*0c10*/  IMAD R6, R21, UR9, RZ ;  /* 0x0000000915067c24 */ /* 0x001fe2000f8e02ff */
[----:B------:R-:W-:Y:S01]  /*0c20*/  STS.U16 [R15+UR14+0xd00], R22 ;  /* 0x000d00160f007988 */ /* 0x000fe2000800040e */
[----:B------:R-:W-:Y:S01]  /*0c30*/  IADD3.X R5, PT, PT, R4, UR5, R5, P0, P1 ;  /* 0x0000000504057c10 */ /* 0x000fe200087e2405 */
[----:B-1----:R-:W-:Y:S01]  /*0c40*/  IMAD.U32 R8, RZ, RZ, UR9 ;  /* 0x00000009ff087e24 */ /* 0x002fe2000f8e00ff */
[----:B------:R-:W-:-:S04]  /*0c50*/  @!UP2 UIADD3 UR4, UPT, UPT, -UR17, 0x100000, URZ ;  /* 0x001000001104a890 */ /* 0x000fc8000fffe1ff */
[----:B------:R-:W-:Y:S02]  /*0c60*/  @!UP2 USHF.L.U32 UR5, UR4, 0xb, URZ ;  /* 0x0000000b0405a899 */ /* 0x000fe400080006ff */
[----:B------:R-:W-:Y:S01]  /*0c70*/  @!UP2 USHF.L.U32 UR4, UR4, 0x1, URZ ;  /* 0x000000010404a899 */ /* 0x000fe200080006ff */
[----:B------:R0:W-:Y:S01]  /*0c80*/  STS.U16 [R17+UR14+0x200], R9 ;  /* 0x0002000911007988 */ /* 0x0001e2000800040e */
[----:B------:R-:W-:Y:S01]  /*0c90*/  IMAD.U32 R34, RZ, RZ, UR8 ;  /* 0x00000008ff227e24 */ /* 0x000fe2000f8e00ff */
[----:B------:R-:W-:Y:S02]  /*0ca0*/  ISETP.LT.AND P0, PT, RZ, UR23, PT ;  /* 0x00000017ff007c0c */ /* 0x000fe4000bf01270 */
[----:B------:R-:W-:Y:S01]  /*0cb0*/  STS.U16 [R17+UR14+0x600], R12 ;  /* 0x0006000c11007988 */ /* 0x000fe2000800040e */
[-C--:B------:R-:W-:Y:S02]  /*0cc0*/  LEA R40, P1, R6, R7.reuse, 0x1 ;  /* 0x0000000706287211 */ /* 0x080fe400078208ff */
[----:B------:R-:W-:Y:S01]  /*0cd0*/  LEA R34, P4, R34, R7, 0x1 ;  /* 0x0000000722227211 */ /* 0x000fe200078808ff */
[----:B------:R-:W-:Y:S01]  /*0ce0*/  STS.U16 [R17+UR14+0xa00], R16 ;  /* 0x000a001011007988 */ /* 0x000fe2000800040e */
[----:B------:R-:W-:Y:S01]  /*0cf0*/  LEA.HI.X.SX32 R41, R6, R5, 0x1, P1 ;  /* 0x0000000506297211 */ /* 0x000fe200008f0eff */
[----:B0-----:R-:W-:-:S02]  /*0d00*/  IMAD.U32 R9, RZ, RZ, UR9 ;  /* 0x00000009ff097e24 */ /* 0x001fc4000f8e00ff */
[----:B------:R-:W-:Y:S02]  /*0d10*/  STS.U16 [R17+UR14+0xe00], R24 ;  /* 0x000e001811007988 */ /* 0x000fe4000800040e */
[--C-:B------:R-:W-:Y:S01]  /*0d20*/  IMAD R3, R9, 0x8, R6.reuse ;  /* 0x0000000809037824 */ /* 0x100fe200078e0206 */
[----:B------:R-:W-:Y:S01]  /*0d30*/  PRMT R6, RZ, 0x7610, R6 ;  /* 0x00007610ff067816 */ /* 0x000fe20000000006 */
[----:B------:R0:W-:Y:S02]  /*0d40*/  STS.U16 [R19+UR14+0x300], R10 ;  /* 0x0003000a13007988 */ /* 0x0001e4000800040e */
[----:B------:R-:W-:Y:S01]  /*0d50*/  IMAD R4, R8, 0x8, R3 ;  /* 0x0000000808047824 */ /* 0x000fe200078e0203 */
[CC--:B------:R-:W-:Y:S01]  /*0d60*/  LEA R38, P2, R3.reuse, R7.reuse, 0x1 ;  /* 0x0000000703267211 */ /* 0x0c0fe200078408ff */
[----:B------:R-:W-:Y:S01]  /*0d70*/  STS.U16 [R19+UR14+0x700], R13 ;  /* 0x0007000d13007988 */ /* 0x000fe2000800040e */
[----:B------:R-:W-:Y:S02]  /*0d80*/  IMAD.U32 R8, RZ, RZ, UR8 ;  /* 0x00000008ff087e24 */ /* 0x000fe4000f8e00ff */
[----:B------:R-:W-:Y:S01]  /*0d90*/  LEA R36, P3, R4, R7, 0x1 ;  /* 0x0000000704247211 */ /* 0x000fe200078608ff */
[----:B------:R1:W-:Y:S01]  /*0da0*/  STS.U16 [R19+UR14+0xb00], R29 ;  /* 0x000b001d13007988 */ /* 0x0003e2000800040e */
[----:B------:R-:W-:-:S02]  /*0db0*/  LEA.HI.X.SX32 R39, R3, R5, 0x1, P2 ;  /* 0x0000000503277211 */ /* 0x000fc400010f0eff */
[-C--:B------:R-:W-:Y:S01]  /*0dc0*/  LEA.HI.X.SX32 R37, R4, R5.reuse, 0x1, P3 ;  /* 0x0000000504257211 */ /* 0x080fe200018f0eff */
[----:B------:R2:W-:Y:S01]  /*0dd0*/  STS.U16 [R19+UR14+0xf00], R14 ;  /* 0x000f000e13007988 */ /* 0x0005e2000800040e */
[----:B------:R-:W-:Y:S02]  /*0de0*/  LEA.HI.X.SX32 R35, R8, R5, 0x1, P4 ;  /* 0x0000000508237211 */ /* 0x000fe400020f0eff */
[----:B------:R-:W-:Y:S01]  /*0df0*/  PRMT R4, RZ, 0x7610, R4 ;  /* 0x00007610ff047816 */ /* 0x000fe20000000004 */
[----:B------:R-:W-:Y:S01]  /*0e00*/  STTM.x16 tmem[UR32], RZ ;  /* 0x000000ff000079ed */ /* 0x000fe20008240020 */
[----:B------:R-:W3:Y:S02]  /*0e10*/  FENCE.VIEW.ASYNC.T ;  /* 0x00000000000073c6 */ /* 0x000ee40000000200 */
[----:B---3--:R-:W-:Y:S01]  /*0e20*/  BAR.SYNC.DEFER_BLOCKING 0x0 ;  /* 0x0000000000007b1d */ /* 0x008fe20000010000 */
[----:B------:R-:W-:Y:S02]  /*0e30*/  PRMT R8, RZ, 0x7610, R8 ;  /* 0x00007610ff087816 */ /* 0x000fe40000000008 */
[----:B0-----:R-:W-:-:S03]  /*0e40*/  PRMT R10, RZ, 0x7610, R10 ;  /* 0x00007610ff0a7816 */ /* 0x001fc6000000000a */
[----:B------:R-:W0:Y:S02]  /*0e50*/  FENCE.VIEW.ASYNC.S ;  /* 0x00000000000073c6 */ /* 0x000e240000000000 */
[----:B0-----:R0:W3:Y:S02]  /*0e60*/  @!UP0 SYNCS.EXCH.64 URZ, [UR14+0x3800], UR4 ;  /* 0x003800040eff85b2 */ /* 0x0010e40008000100 */
[----:B---3--:R-:W-:Y:S06]  /*0e70*/  BAR.SYNC.DEFER_BLOCKING 0x0 ;  /* 0x0000000000007b1d */ /* 0x008fec0000010000 */
[----:B------:R-:W3:Y:S04]  /*0e80*/  @P0 LDG.E.U16 R4, desc[UR30][R40.64] ;  /* 0x0000001e28040981 */ /* 0x000ee8000c1e1500 */
[----:B------:R-:W4:Y:S04]  /*0e90*/  @P0 LDG.E.U16 R6, desc[UR30][R38.64] ;  /* 0x0000001e26060981 */ /* 0x000f28000c1e1500 */
[----:B------:R-:W2:Y:S04]  /*0ea0*/  @P0 LDG.E.U16 R8, desc[UR30][R36.64] ;  /* 0x0000001e24080981 */ /* 0x000ea8000c1e1500 */
[----:B------:R-:W2:Y:S01]  /*0eb0*/  @P0 LDG.E.U16 R10, desc[UR30][R34.64] ;  /* 0x0000001e220a0981 */ /* 0x000ea2000c1e1500 */
[----:B------:R-:W-:-:S04]  /*0ec0*/  @!UP2 UIADD3 UR6, UPT, UPT, -UR17, 0x100000, URZ ;  /* 0x001000001106a890 */ /* 0x000fc8000fffe1ff */
[----:B------:R-:W-:Y:S02]  /*0ed0*/  @!UP2 USHF.L.U32 UR7, UR6, 0xb, URZ ;  /* 0x0000000b0607a899 */ /* 0x000fe400080006ff */
[----:B------:R-:W-:Y:S01]  /*0ee0*/  @!UP2 USHF.L.U32 UR6, UR6, 0x1, URZ ;  /* 0x000000010606a899 */ /* 0x000fe200080006ff */
[----:B------:R-:W-:Y:S01]  /*0ef0*/  VOTEU.ALL UP0, P5 ;  /* 0x0000000000ff7886 */ /* 0x000fe20002800000 */
[----:B------:R-:W-:Y:S01]  /*0f00*/  LOP3.LUT R3, R0, 0xff, RZ, 0xc0, !PT ;  /* 0x000000ff00037812 */ /* 0x000fe200078ec0ff */
[----:B------:R-:W-:Y:S02]  /*0f10*/  UIADD3 UR16, UPT, UPT, UR15, 0x20, URZ ;  /* 0x000000200f107890 */ /* 0x000fe4000fffe0ff */
[----:B0-----:R-:W-:-:S04]  /*0f20*/  @!UP2 UIADD3 UR4, UPT, UPT, -UR17, 0x100000, URZ ;  /* 0x001000001104a890 */ /* 0x001fc8000fffe1ff */
[----:B------:R-:W-:Y:S02]  /*0f30*/  @!UP2 USHF.L.U32 UR5, UR4, 0xb, URZ ;  /* 0x0000000b0405a899 */ /* 0x000fe400080006ff */
[----:B------:R-:W-:Y:S02]  /*0f40*/  @!UP2 USHF.L.U32 UR4, UR4, 0x1, URZ ;  /* 0x000000010404a899 */ /* 0x000fe400080006ff */
[----:B------:R-:W-:Y:S01]  /*0f50*/  UIADD3 UR8, UPT, UPT, UR14, 0x2800, URZ ;  /* 0x000028000e087890 */ /* 0x000fe2000fffe0ff */
[----:B------:R-:W-:Y:S01]  /*0f60*/  SHF.R.U32.HI R22, RZ, 0x2, R0 ;  /* 0x00000002ff167819 */ /* 0x000fe20000011600 */
[----:B------:R-:W-:Y:S01]  /*0f70*/  IMAD.SHL.U32 R3, R3, 0x2, RZ ;  /* 0x0000000203037824 */ /* 0x000fe200078e00ff */
[----:B------:R-:W-:Y:S01]  /*0f80*/  ISETP.EQ.U32.AND P1, PT, RZ, UR24, P0 ;  /* 0x00000018ff007c0c */ /* 0x000fe20008722070 */
[----:B------:R-:W-:-:S03]  /*0f90*/  UIADD3 UR17, UPT, UPT, UR11, UR16, URZ ;  /* 0x000000100b117290 */ /* 0x000fc6000fffe0ff */
[----:B-1----:R-:W-:Y:S01]  /*0fa0*/  LOP3.LUT R29, R3, 0x30, R22, 0x78, !PT ;  /* 0x00000030031d7812 */ /* 0x002fe200078e7816 */
[----:B------:R0:W1:Y:S01]  /*0fb0*/  @!UP0 SYNCS.EXCH.64 URZ, [UR14+0x3808], UR6 ;  /* 0x003808060eff85b2 */ /* 0x0000620008000100 */
[----:B------:R-:W-:Y:S01]  /*0fc0*/  VOTEU.ALL UP0, P5 ;  /* 0x0000000000ff7886 */ /* 0x000fe20002800000 */
[----:B------:R-:W-:Y:S02]  /*0fd0*/  ULEA UR17, UR12, UR17, 0x10 ;  /* 0x000000110c117291 */ /* 0x000fe4000f8e80ff */
[----:B---3--:R0:W-:Y:S04]  /*0fe0*/  STS.U16 [R29+UR14+0x2000], R4 ;  /* 0x002000041d007988 */ /* 0x0081e8000800040e */
[----:B----4-:R0:W-:Y:S04]  /*0ff0*/  STS.U16 [R29+UR14+0x2200], R6 ;  /* 0x002200061d007988 */ /* 0x0101e8000800040e */
[----:B--2---:R0:W-:Y:S04]  /*1000*/  STS.U16 [R29+UR14+0x2400], R8 ;  /* 0x002400081d007988 */ /* 0x0041e8000800040e */
[----:B------:R0:W-:Y:S01]  /*1010*/  STS.U16 [R29+UR14+0x2600], R10 ;  /* 0x0026000a1d007988 */ /* 0x0001e2000800040e */
[----:B-1----:R1:W-:Y:S06]  /*1020*/  MEMBAR.ALL.CTA ;  /* 0x0000000000007992 */ /* 0x0023ec0000008000 */
[----:B-1----:R-:W-:Y:S04]  /*1030*/  FENCE.VIEW.ASYNC.S ;  /* 0x00000000000073c6 */ /* 0x002fe80000000000 */
[----:B------:R-:W1:Y:S02]  /*1040*/  FENCE.VIEW.ASYNC.S ;  /* 0x00000000000073c6 */ /* 0x000e640000000000 */
[----:B-1----:R0:W1:Y:S02]  /*1050*/  @!UP0 SYNCS.EXCH.64 URZ, [UR14+0x2800], UR4 ;  /* 0x002800040eff85b2 */ /* 0x0020640008000100 */
[----:B-1----:R-:W-:Y:S06]  /*1060*/  BAR.SYNC.DEFER_BLOCKING 0x0 ;  /* 0x0000000000007b1d */ /* 0x002fec0000010000 */
[----:B0-----:R-:W-:Y:S05]  /*1070*/  @!P1 BRA `(.L_x_6) ;  /* 0x0000000000689947 */ /* 0x001fea0003800000 */
[----:B------:R-:W-:Y:S02]  /*1080*/  UIADD3 UR4, UPT, UPT, UR14, 0x2000, URZ ;  /* 0x000020000e047890 */ /* 0x000fe4000fffe0ff */
[----:B------:R-:W-:Y:S02]  /*1090*/  USHF.R.U32.HI UR5, URZ, 0x4, UR14 ;  /* 0x00000004ff057899 */ /* 0x000fe4000801160e */
[----:B------:R-:W-:Y:S02]  /*10a0*/  USHF.R.U32.HI UR6, URZ, 0x4, UR4 ;  /* 0x00000004ff067899 */ /* 0x000fe40008011604 */
[----:B------:R-:W-:Y:S02]  /*10b0*/  USGXT.U32 UR4, UR5, 0xe ;  /* 0x0000000e0504789a */ /* 0x000fe40008000000 */
[----:B------:R-:W-:Y:S01]  /*10c0*/  USGXT.U32 UR6, UR6, 0xe ;  /* 0x0000000e0606789a */ /* 0x000fe20008000000 */
[----:B------:R-:W-:Y:S01]  /*10d0*/  UMOV UR18, 0x1000080 ;  /* 0x0100008000127882 */ /* 0x000fe20000000000 */
[----:B------:R-:W-:Y:S01]  /*10e0*/  UMOV UR19, 0x40004040 ;  /* 0x4000404000137882 */ /* 0x000fe20000000000 */
[----:B------:R-:W-:Y:S01]  /*10f0*/  UMOV UR20, 0xfffffffe ;  /* 0xfffffffe00147882 */ /* 0x000fe20000000000 */
[----:B------:R-:W-:Y:S01]  /*1100*/  UMOV UR21, 0x7fffbfdf ;  /* 0x7fffbfdf00157882 */ /* 0x000fe20000000000 */
[----:B------:R-:W-:Y:S01]  /*1110*/  UMOV UR5, URZ ;  /* 0x000000ff00057c82 */ /* 0x000fe20008000000 */
[----:B------:R-:W-:Y:S01]  /*1120*/  UMOV UR7, URZ ;  /* 0x000000ff00077c82 */ /* 0x000fe20008000000 */
[----:B------:R-:W-:-:S02]  /*1130*/  ULOP3.LUT UR26, UR4, 0x1000000, URZ, 0xfc, !UPT ;  /* 0x01000000041a7892 */ /* 0x000fc4000f8efcff */
[----:B------:R-:W-:Y:S02]  /*1140*/  UIADD3.64 UR18, UPT, UPT, UR4, UR18, URZ ;  /* 0x0000001204127297 */ /* 0x000fe4000fffe0ff */
[----:B------:R-:W-:Y:S01]  /*1150*/  UIADD3.64 UR20, UPT, UPT, UR6, -UR20, URZ ;  /* 0x8000001406147297 */ /* 0x000fe2000fffe0ff */
[----:B------:R-:W-:Y:S01]  /*1160*/  UMOV UR28, 0x0 ;  /* 0x00000000001c7882 */ /* 0x000fe20000000000 */
[----:B------:R-:W-:Y:S01]  /*1170*/  UMOV UR29, 0x8088490 ;  /* 0x08088490001d7882 */ /* 0x000fe20000000000 */
[----:B------:R-:W-:Y:S01]  /*1180*/  UMOV UR4, UR8 ;  /* 0x0000000800047c82 */ /* 0x000fe20008000000 */
[----:B------:R-:W-:Y:S01]  /*1190*/  UMOV UR27, 0x40004040 ;  /* 0x40004040001b7882 */ /* 0x000fe20000000000 */
[----:B------:R-:W-:Y:S01]  /*11a0*/  UMOV UR7, 0x80004020 ;  /* 0x8000402000077882 */ /* 0x000fe20000000000 */
[----:B------:R-:W-:Y:S01]  /*11b0*/  UMOV UR34, 0x0 ;  /* 0x0000000000227882 */ /* 0x000fe20000000000 */
[----:B------:R-:W-:Y:S01]  /*11c0*/  UMOV UR35, 0x8088490 ;  /* 0x0808849000237882 */ /* 0x000fe20000000000 */
[----:B------:R-:W-:Y:S01]  /*11d0*/  UMOV UR4, UR4 ;  /* 0x0000000400047c82 */ /* 0x000fe20008000000 */
[----:B------:R0:W-:Y:S01]  /*11e0*/  UTCHMMA gdesc[UR26], gdesc[UR6], tmem[UR16], tmem[UR28], idesc[UR29], !UPT ;  /* 0x00ff1c061a0075ea */ /* 0x0001e2000f800010 */
[----:B------:R0:W-:Y:S01]  /*11f0*/  UTCHMMA gdesc[UR18], gdesc[UR20], tmem[UR16], tmem[UR34], idesc[UR35], UPT ;  /* 0x00ff2214120075ea */ /* 0x0001e2000b800010 */
[----:B------:R0:W-:Y:S01]  /*1200*/  UTCBAR [UR4], URZ ;  /* 0x000000ff040073e9 */ /* 0x0001e200080000ff */
[----:B------:R-:W-:Y:S01]  /*1210*/  NOP ;  /* 0x0000000000007918 */ /* 0x000fe20000000000 */
.L_x_6:
[----:B------:R-:W-:Y:S05]  /*1220*/  @!P0 BRA `(.L_x_7) ;  /* 0x0000000000088947 */ /* 0x000fea0003800000 */
[----:B------:R-:W1:Y:S02]  /*1230*/  SYNCS.PHASECHK.TRANS64.TRYWAIT P2, [UR14+0x2800], RZ ;  /* 0x002800ffff0075a7 */ /* 0x000e64000804110e */
[----:B-1----:R-:W-:Y:S05]  /*1240*/  @!P2 BRA `(.L_x_8) ;  /* 0x0000003400b8a947 */ /* 0x002fea0003800000 */
.L_x_7:
[----:B------:R-:W-:Y:S01]  /*1250*/  BAR.SYNC.DEFER_BLOCKING 0x0 ;  /* 0x0000000000007b1d */ /* 0x000fe20000010000 */
[C---:B------:R-:W-:Y:S02]  /*1260*/  LOP3.LUT R3, R0.reuse, 0x6f, RZ, 0xc0, !PT ;  /* 0x0000006f00037812 */ /* 0x040fe400078ec0ff */
[C---:B------:R-:W-:Y:S02]  /*1270*/  LOP3.LUT R24, R0.reuse, 0x80, RZ, 0xc0, !PT ;  /* 0x0000008000187812 */ /* 0x040fe400078ec0ff */
[----:B------:R-:W-:Y:S01]  /*1280*/  LOP3.LUT R30, R0, 0x10, RZ, 0xc0, !PT ;  /* 0x00000010001e7812 */ /* 0x000fe200078ec0ff */
[----:B0-----:R-:W0:Y:S01]  /*1290*/  LDCU UR4, c[0x0][0x3a8] ;  /* 0x00007500ff0477ac */ /* 0x001e220008000800 */
[----:B------:R-:W-:Y:S01]  /*12a0*/  LEA.HI R3, R24, R3, RZ, 0x1d ;  /* 0x0000000318037211 */ /* 0x000fe200078fe8ff */
[----:B------:R-:W-:Y:S01]  /*12b0*/  LDTM.16dp32bit_t0_t15.x16 R4, tmem[UR17] ;  /* 0x00000011000479ee */ /* 0x000fe20008a00000 */
[----:B------:R-:W0:Y:S01]  /*12c0*/  LDTM.16dp32bit_t16_t31.x16 R4, tmem[UR17+0x10] ;  /* 0x00001011000479ee */ /* 0x000e220008a20000 */
[C---:B------:R-:W-:Y:S01]  /*12d0*/  LOP3.LUT R24, R30.reuse, 0x7, RZ, 0xfc, !PT ;  /* 0x000000071e187812 */ /* 0x040fe200078efcff */
[----:B------:R-:W1:Y:S01]  /*12e0*/  LDCU.64 UR18, c[0x0][0x3d0] ;  /* 0x00007a00ff1277ac */ /* 0x000e620008000a00 */
[C---:B------:R-:W-:Y:S01]  /*12f0*/  LOP3.LUT R26, R30.reuse, 0x8, RZ, 0xfc, !PT ;  /* 0x000000081e1a7812 */ /* 0x040fe200078efcff */
[----:B------:R-:W-:Y:S01]  /*1300*/  VIADD R31, R3, UR10 ;  /* 0x0000000a031f7c36 */ /* 0x000fe20008000000 */
[----:B------:R-:W-:-:S02]  /*1310*/  LOP3.LUT R28, R30, 0x9, RZ, 0xfc, !PT ;  /* 0x000000091e1c7812 */ /* 0x000fc400078efcff */
[----:B------:R-:W-:Y:S02]  /*1320*/  LOP3.LUT P6, RZ, R0, 0xff, RZ, 0xc0, !PT ;  /* 0x000000ff00ff7812 */ /* 0x000fe400078cc0ff */
[C---:B------:R-:W-:Y:S02]  /*1330*/  ISETP.GE.AND P3, PT, R31.reuse, R24, PT ;  /* 0x000000181f00720c */ /* 0x040fe40003f66270 */
[----:B------:R-:W-:Y:S02]  /*1340*/  LOP3.LUT R24, R30, 0xa, RZ, 0xfc, !PT ;  /* 0x0000000a1e187812 */ /* 0x000fe400078efcff */
[C---:B------:R-:W-:Y:S02]  /*1350*/  ISETP.GE.AND P2, PT, R31.reuse, R26, PT ;  /* 0x0000001a1f00720c */ /* 0x040fe40003f46270 */
[C---:B------:R-:W-:Y:S02]  /*1360*/  ISETP.GE.AND P4, PT, R31.reuse, R28, PT ;  /* 0x0000001c1f00720c */ /* 0x040fe40003f86270 */
[----:B------:R-:W-:-:S02]  /*1370*/  ISETP.GE.AND P5, PT, R31, R24, PT ;  /* 0x000000181f00720c */ /* 0x000fc40003fa6270 */
[----:B------:R-:W-:Y:S01]  /*1380*/  LOP3.LUT R24, R30, 0xb, RZ, 0xfc, !PT ;  /* 0x0000000b1e187812 */ /* 0x000fe200078efcff */
[----:B------:R-:W2:Y:S01]  /*1390*/  @!P6 SYNCS.CCTL.IV [UR14+0x2800] ;  /* 0x00280000ff00e9b1 */ /* 0x000ea2000800000e */
[----:B------:R-:W-:Y:S01]  /*13a0*/  NOP ;  /* 0x0000000000007918 */ /* 0x000fe20000000000 */
[----:B-1----:R-:W-:Y:S02]  /*13b0*/  IMAD R20, R20, UR19, RZ ;  /* 0x0000001314147c24 */ /* 0x002fe4000f8e02ff */
[----:B0-----:R-:W-:Y:S01]  /*13c0*/  FMUL R3, R11, UR4 ;  /* 0x000000040b037c20 */ /* 0x001fe20008400000 */
[----:B------:R-:W-:Y:S01]  /*13d0*/  FMUL R11, R12, UR4 ;  /* 0x000000040c0b7c20 */ /* 0x000fe20008400000 */
[----:B------:R-:W-:Y:S01]  /*13e0*/  LOP3.LUT R12, R30, 0xc, RZ, 0xfc, !PT ;  /* 0x0000000c1e0c7812 */ /* 0x000fe200078efcff */
[----:B------:R-:W-:Y:S01]  /*13f0*/  FMUL R13, R13, UR4 ;  /* 0x000000040d0d7c20 */ /* 0x000fe20008400000 */
[----:B------:R-:W-:Y:S01]  /*1400*/  FMUL R14, R14, UR4 ;  /* 0x000000040e0e7c20 */ /* 0x000fe20008400000 */
[----:B------:R-:W-:Y:S01]  /*1410*/  FSEL R3, R3, -INF , P3 ;  /* 0xff80000003037808 */ /* 0x000fe20001800000 */
[----:B------:R-:W-:Y:S01]  /*1420*/  FMUL R4, R4, UR4 ;  /* 0x0000000404047c20 */ /* 0x000fe20008400000 */
[----:B------:R-:W-:Y:S01]  /*1430*/  FSEL R11, R11, -INF , P2 ;  /* 0xff8000000b0b7808 */ /* 0x000fe20001000000 */
[----:B------:R-:W-:Y:S01]  /*1440*/  FMUL R5, R5, UR4 ;  /* 0x0000000405057c20 */ /* 0x000fe20008400000 */
[----:B------:R-:W-:Y:S01]  /*1450*/  ISETP.GE.AND P2, PT, R31, R12, PT ;  /* 0x0000000c1f00720c */ /* 0x000fe20003f46270 */
[----:B------:R-:W-:Y:S01]  /*1460*/  FMUL R6, R6, UR4 ;  /* 0x0000000406067c20 */ /* 0x000fe20008400000 */
[----:B------:R-:W-:Y:S01]  /*1470*/  FSEL R12, R13, -INF , P4 ;  /* 0xff8000000d0c7808 */ /* 0x000fe20002000000 */
[----:B------:R-:W-:Y:S01]  /*1480*/  FMUL R7, R7, UR4 ;  /* 0x0000000407077c20 */ /* 0x000fe20008400000 */
[C---:B------:R-:W-:Y:S01]  /*1490*/  ISETP.GE.AND P3, PT, R31.reuse, R24, PT ;  /* 0x000000181f00720c */ /* 0x040fe20003f66270 */
[----:B------:R-:W-:Y:S01]  /*14a0*/  FMUL R8, R8, UR4 ;  /* 0x0000000408087c20 */ /* 0x000fe20008400000 */
[----:B------:R-:W-:Y:S01]  /*14b0*/  ISETP.GE.AND P4, PT, R31, R30, PT ;  /* 0x0000001e1f00720c */ /* 0x000fe20003f86270 */
[----:B------:R-:W-:Y:S01]  /*14c0*/  FMUL R9, R9, UR4 ;  /* 0x0000000409097c20 */ /* 0x000fe20008400000 */
[----:B------:R-:W-:Y:S01]  /*14d0*/  LOP3.LUT R24, R30, 0x2, RZ, 0xfc, !PT ;  /* 0x000000021e187812 */ /* 0x000fe200078efcff */
[----:B------:R-:W-:Y:S01]  /*14e0*/  FMUL R10, R10, UR4 ;  /* 0x000000040a0a7c20 */ /* 0x000fe20008400000 */
[----:B------:R-:W-:-:S02]  /*14f0*/  FSEL R13, R14, -INF , P5 ;  /* 0xff8000000e0d7808 */ /* 0x000fc40002800000 */
[----:B------:R-:W-:Y:S02]  /*1500*/  FSEL R25, R4, -INF , P4 ;  /* 0xff80000004197808 */ /* 0x000fe40002000000 */
[C---:B------:R-:W-:Y:S02]  /*1510*/  ISETP.GE.AND P5, PT, R31.reuse, R24, PT ;  /* 0x000000181f00720c */ /* 0x040fe40003fa6270 */
[----:B------:R-:W-:Y:S02]  /*1520*/  ISETP.GT.AND P4, PT, R31, R30, PT ;  /* 0x0000001e1f00720c */ /* 0x000fe40003f84270 */
[C---:B------:R-:W-:Y:S02]  /*1530*/  LOP3.LUT R14, R30.reuse, 0x3, RZ, 0xfc, !PT ;  /* 0x000000031e0e7812 */ /* 0x040fe400078efcff */
[----:B------:R-:W-:Y:S02]  /*1540*/  LOP3.LUT R4, R30, 0x4, RZ, 0xfc, !PT ;  /* 0x000000041e047812 */ /* 0x000fe400078efcff */
[----:B------:R-:W-:-:S02]  /*1550*/  FSEL R24, R5, -INF , P4 ;  /* 0xff80000005187808 */ /* 0x000fc40002000000 */
[----:B------:R-:W-:Y:S02]  /*1560*/  FSEL R49, R6, -INF , P5 ;  /* 0xff80000006317808 */ /* 0x000fe40002800000 */
[C---:B------:R-:W-:Y:S02]  /*1570*/  ISETP.GE.AND P4, PT, R31.reuse, R14, PT ;  /* 0x0000000e1f00720c */ /* 0x040fe40003f86270 */
[----:B------:R-:W-:Y:S02]  /*1580*/  ISETP.GE.AND P5, PT, R31, R4, PT ;  /* 0x000000041f00720c */ /* 0x000fe40003fa6270 */
[C---:B------:R-:W-:Y:S02]  /*1590*/  LOP3.LUT R4, R30.reuse, 0x5, RZ, 0xfc, !PT ;  /* 0x000000051e047812 */ /* 0x040fe400078efcff */
[----:B------:R-:W-:Y:S01]  /*15a0*/  FSEL R33, R7, -INF , P4 ;  /* 0xff80000007217808 */ /* 0x000fe20002000000 */
[----:B------:R-:W-:Y:S01]  /*15b0*/  FMUL R7, R15, UR4 ;  /* 0x000000040f077c20 */ /* 0x000fe20008400000 */
[----:B------:R-:W-:Y:S01]  /*15c0*/  LOP3.LUT R6, R30, 0x6, RZ, 0xfc, !PT ;  /* 0x000000061e067812 */ /* 0x000fe200078efcff */
[----:B------:R-:W-:Y:S01]  /*15d0*/  FMUL R15, R18, UR4 ;  /* 0x00000004120f7c20 */ /* 0x000fe20008400000 */
[----:B------:R-:W-:Y:S01]  /*15e0*/  ISETP.GE.AND P4, PT, R31, R4, PT ;  /* 0x000000041f00720c */ /* 0x000fe20003f86270 */
[----:B------:R-:W0:Y:S01]  /*15f0*/  LDC R18, c[0x0][0x3d8] ;  /* 0x0000f600ff127b82 */ /* 0x000e220000000800 */
[----:B------:R-:W-:-:S02]  /*1600*/  LOP3.LUT R4, R30, 0xd, RZ, 0xfc, !PT ;  /* 0x0000000d1e047812 */ /* 0x000fc400078efcff */
[----:B------:R-:W-:Y:S02]  /*1610*/  FSEL R32, R8, -INF , P5 ;  /* 0xff80000008207808 */ /* 0x000fe40002800000 */
[----:B------:R-:W-:Y:S01]  /*1620*/  ISETP.GE.AND P5, PT, R31, R6, PT ;  /* 0x000000061f00720c */ /* 0x000fe20003fa6270 */
[----:B------:R-:W-:Y:S01]  /*1630*/  FMUL R6, R16, UR4 ;  /* 0x0000000410067c20 */ /* 0x000fe20008400000 */
[----:B------:R-:W-:Y:S01]  /*1640*/  FSEL R27, R9, -INF , P4 ;  /* 0xff800000091b7808 */ /* 0x000fe20002000000 */
[----:B------:R-:W-:Y:S01]  /*1650*/  FMUL R9, R19, UR4 ;  /* 0x0000000413097c20 */ /* 0x000fe20008400000 */
[----:B------:R-:W-:Y:S02]  /*1660*/  FMNMX3 R5, R25, R24, R49, !PT ;  /* 0x0000001819057276 */ /* 0x000fe40007800031 */
[----:B------:R-:W-:Y:S02]  /*1670*/  ISETP.GE.AND P4, PT, R31, R4, PT ;  /* 0x000000041f00720c */ /* 0x000fe40003f86270 */
[----:B------:R-:W-:-:S02]  /*1680*/  LOP3.LUT R4, R30, 0xe, RZ, 0xfc, !PT ;  /* 0x0000000e1e047812 */ /* 0x000fc400078efcff */
[----:B------:R-:W-:Y:S02]  /*1690*/  FSEL R26, R10, -INF , P5 ;  /* 0xff8000000a1a7808 */ /* 0x000fe40002800000 */
[----:B------:R-:W-:Y:S02]  /*16a0*/  FMNMX3 R5, R5, R33, R32, !PT ;  /* 0x0000002105057276 */ /* 0x000fe40007800020 */
[----:B------:R-:W-:Y:S02]  /*16b0*/  ISETP.GE.AND P5, PT, R31, R4, PT ;  /* 0x000000041f00720c */ /* 0x000fe40003fa6270 */
[----:B------:R-:W-:Y:S02]  /*16c0*/  LOP3.LUT R4, R30, 0xf, RZ, 0xfc, !PT ;  /* 0x0000000f1e047812 */ /* 0x000fe400078efcff */
[----:B------:R-:W-:Y:S01]  /*16d0*/  FMNMX3 R8, R5, R27, R26, !PT ;  /* 0x0000001b05087276 */ /* 0x000fe2000780001a */
[----:B0-----:R-:W-:Y:S01]  /*16e0*/  IMAD R21, R21, R18, RZ ;  /* 0x0000001215157224 */ /* 0x001fe200078e02ff */
[----:B------:R-:W-:-:S02]  /*16f0*/  FSEL R7, R7, -INF , P3 ;  /* 0xff80000007077808 */ /* 0x000fc40001800000 */
[----:B------:R-:W-:Y:S02]  /*1700*/  ISETP.GE.AND P3, PT, R31, R4, PT ;  /* 0x000000041f00720c */ /* 0x000fe40003f66270 */
[----:B------:R-:W-:Y:S01]  /*1710*/  FMNMX3 R4, R8, R3, R11, !PT ;  /* 0x0000000308047276 */ /* 0x000fe2000780000b */
[----:B------:R-:W-:Y:S01]  /*1720*/  FMUL R8, R17, UR4 ;  /* 0x0000000411087c20 */ /* 0x000fe20008400000 */
[----:B------:R-:W-:Y:S01]  /*1730*/  FSEL R6, R6, -INF , P2 ;  /* 0xff80000006067808 */ /* 0x000fe20001000000 */
[----:B------:R-:W-:Y:S01]  /*1740*/  UIMAD UR4, UR13, UR18, URZ ;  /* 0x000000120d0472a4 */ /* 0x000fe2000f8e02ff */
[----:B------:R-:W-:Y:S02]  /*1750*/  FMNMX3 R4, R4, R12, R13, !PT ;  /* 0x0000000c04047276 */ /* 0x000fe4000780000d */
[----:B------:R-:W-:Y:S01]  /*1760*/  FSEL R8, R8, -INF , P4 ;  /* 0xff80000008087808 */ /* 0x000fe20002000000 */
[----:B------:R-:W-:Y:S01]  /*1770*/  USHF.L.U32 UR6, UR4, 0x1, URZ ;  /* 0x0000000104067899 */ /* 0x000fe200080006ff */
[----:B------:R-:W-:Y:S01]  /*1780*/  FSEL R15, R15, -INF , P5 ;  /* 0xff8000000f0f7808 */ /* 0x000fe20002800000 */
[----:B------:R-:W-:Y:S01]  /*1790*/  UIMAD.WIDE UR4, UR4, 0x2, URZ ;  /* 0x00000002040478a5 */ /* 0x000fe2000f8e02ff */
[----:B------:R-:W-:-:S02]  /*17a0*/  FMNMX3 R4, R4, R7, R6, !PT ;  /* 0x0000000704047276 */ /* 0x000fc40007800006 */
[----:B------:R-:W-:Y:S02]  /*17b0*/  FSEL R9, R9, -INF , P3 ;  /* 0xff80000009097808 */ /* 0x000fe40001800000 */
[----:B------:R-:W-:Y:S02]  /*17c0*/  FMNMX3 R4, R4, R8, R15, !PT ;  /* 0x0000000804047276 */ /* 0x000fe4000780000f */
[----:B------:R-:W-:Y:S02]  /*17d0*/  LOP3.LUT R19, R22, 0x38, RZ, 0xc0, !PT ;  /* 0x0000003816137812 */ /* 0x000fe400078ec0ff */
[----:B------:R-:W-:Y:S02]  /*17e0*/  FMNMX R14, R9, R4, !PT ;  /* 0x00000004090e7209 */ /* 0x000fe40007800000 */
[--C-:B------:R-:W-:Y:S01]  /*17f0*/  LOP3.LUT R10, R19, 0x1f, R0.reuse, 0xf8, !PT ;  /* 0x0000001f130a7812 */ /* 0x100fe200078ef800 */
[----:B------:R-:W0:Y:S01]  /*1800*/  LDC.64 R4, c[0x0][0x390] ;  /* 0x0000e400ff047b82 */ /* 0x000e220000000a00 */
[----:B------:R-:W-:Y:S01]  /*1810*/  SHF.R.U32.HI R19, RZ, 0x1, R0 ;  /* 0x00000001ff137819 */ /* 0x000fe20000011600 */
[----:B------:R-:W1:Y:S02]  /*1820*/  SHFL.BFLY PT, R17, R14, 0x10, 0x1f ;  /* 0x0e001f000e117f89 */ /* 0x000e6400000e0000 */
[----:B------:R-:W-:-:S05]  /*1830*/  IMAD.SHL.U32 R10, R10, 0x10, RZ ;  /* 0x000000100a0a7824 */ /* 0x000fca00078e00ff */
[----:B------:R-:W-:-:S04]  /*1840*/  LOP3.LUT R16, R10, 0x1b0, RZ, 0xc0, !PT ;  /* 0x000001b00a107812 */ /* 0x000fc800078ec0ff */
[----:B------:R-:W-:Y:S02]  /*1850*/  LOP3.LUT R19, R16, 0x40, R19, 0xf8, !PT ;  /* 0x0000004010137812 */ /* 0x000fe400078ef813 */
[----:B------:R-:W-:-:S03]  /*1860*/  PRMT R16, RZ, 0x7610, R16 ;  /* 0x00007610ff107816 */ /* 0x000fc60000000010 */
[----:B------:R-:W-:Y:S01]  /*1870*/  VIADD R28, R19, UR14 ;  /* 0x0000000e131c7c36 */ /* 0x000fe20008000000 */
[----:B-1----:R-:W-:Y:S02]  /*1880*/  FMNMX3 R22, R14, -INF , R17, !PT ;  /* 0xff8000000e167876 */ /* 0x002fe40007800011 */
[C---:B------:R-:W-:Y:S01]  /*1890*/  SHF.L.U32 R17, R20.reuse, 0x1, RZ ;  /* 0x0000000114117819 */ /* 0x040fe200000006ff */
[----:B------:R-:W-:-:S04]  /*18a0*/  IMAD.HI R20, R20, 0x2, RZ ;  /* 0x0000000214147827 */ /* 0x000fc800078e02ff */
[----:B------:R-:W-:Y:S01]  /*18b0*/  FADD R14, -R22, -INF ;  /* 0xff800000160e7421 */ /* 0x000fe20000000100 */
[----:B0-----:R-:W-:Y:S01]  /*18c0*/  IADD3 R17, P2, P3, R17, UR6, R4 ;  /* 0x0000000611117c10 */ /* 0x001fe2000fb5e004 */
[----:B------:R-:W-:Y:S02]  /*18d0*/  IMAD R4, R18, 0x8, R21 ;  /* 0x0000000812047824 */ /* 0x000fe400078e0215 */
[----:B------:R-:W-:Y:S01]  /*18e0*/  FMUL R23, R14, 1.4426950216293334961 ;  /* 0x3fb8aa3b0e177820 */ /* 0x000fe20000400000 */
[----:B------:R-:W-:Y:S01]  /*18f0*/  IMAD R14, R18, UR22, RZ ;  /* 0x00000016120e7c24 */ /* 0x000fe2000f8e02ff */
[----:B------:R-:W-:Y:S01]  /*1900*/  IADD3.X R20, PT, PT, R20, UR5, R5, P2, P3 ;  /* 0x0000000514147c10 */ /* 0x000fe200097e6405 */
[----:B------:R-:W-:Y:S01]  /*1910*/  IMAD R5, R18, 0x8, R4 ;  /* 0x0000000812057824 */ /* 0x000fe200078e0204 */
[-C--:B------:R-:W-:Y:S02]  /*1920*/  LEA R52, P2, R21, R17.reuse, 0x1 ;  /* 0x0000001115347211 */ /* 0x080fe400078408ff */
[----:B------:R-:W2:Y:S01]  /*1930*/  MUFU.EX2 R23, R23 ;  /* 0x0000001700177308 */ /* 0x000ea20000000800 */
[----:B------:R-:W-:-:S02]  /*1940*/  LEA R42, P5, R14, R17, 0x1 ;  /* 0x000000110e2a7211 */ /* 0x000fc400078a08ff */
[----:B------:R-:W-:Y:S02]  /*1950*/  LEA R46, P3, R4, R17, 0x1 ;  /* 0x00000011042e7211 */ /* 0x000fe400078608ff */
[-C--:B------:R-:W-:Y:S02]  /*1960*/  LEA.HI.X.SX32 R43, R14, R20.reuse, 0x1, P5 ;  /* 0x000000140e2b7211 */ /* 0x080fe400028f0eff */
[----:B------:R-:W-:Y:S02]  /*1970*/  PRMT R14, RZ, 0x7610, R14 ;  /* 0x00007610ff0e7816 */ /* 0x000fe4000000000e */
[----:B------:R-:W-:Y:S02]  /*1980*/  PRMT R18, RZ, 0x7610, R18 ;  /* 0x00007610ff127816 */ /* 0x000fe40000000012 */
[-C--:B------:R-:W-:Y:S02]  /*1990*/  LEA.HI.X.SX32 R53, R21, R20.reuse, 0x1, P2 ;  /* 0x0000001415357211 */ /* 0x080fe400010f0eff */
[----:B------:R-:W-:-:S02]  /*19a0*/  LEA.HI.X.SX32 R47, R4, R20, 0x1, P3 ;  /* 0x00000014042f7211 */ /* 0x000fc400018f0eff */
[C---:B------:R-:W-:Y:S01]  /*19b0*/  LEA R44, P4, R5.reuse, R17, 0x1 ;  /* 0x00000011052c7211 */ /* 0x040fe200078808ff */
[----:B--2---:R0:W-:Y:S03]  /*19c0*/  STSM.16.M88 [R28+0x2000], R23 ;  /* 0x002000171c007844 */ /* 0x0041e60000000000 */
[----:B------:R-:W-:Y:S01]  /*19d0*/  LEA.HI.X.SX32 R45, R5, R20, 0x1, P4 ;  /* 0x00000014052d7211 */ /* 0x000fe200020f0eff */
[----:B------:R-:W-:Y:S01]  /*19e0*/  BAR.SYNC.DEFER_BLOCKING 0x0 ;  /* 0x0000000000007b1d */ /* 0x000fe20000010000 */
[----:B------:R-:W-:-:S05]  /*19f0*/  PRMT R20, RZ, 0x7610, R20 ;  /* 0x00007610ff147816 */ /* 0x000fca0000000014 */
[----:B------:R-:W2:Y:S04]  /*1a00*/  @P0 LDG.E.U16 R14, desc[UR30][R52.64] ;  /* 0x0000001e340e0981 */ /* 0x000ea8000c1e1500 */
[----:B------:R-:W3:Y:S04]  /*1a10*/  @P0 LDG.E.U16 R16, desc[UR30][R46.64] ;  /* 0x0000001e2e100981 */ /* 0x000ee8000c1e1500 */
[----:B------:R-:W4:Y:S04]  /*1a20*/  @P0 LDG.E.U16 R18, desc[UR30][R42.64] ;  /* 0x0000001e2a120981 */ /* 0x000f28000c1e1500 */
[----:B------:R-:W5:Y:S01]  /*1a30*/  @P0 LDG.E.U16 R20, desc[UR30][R44.64] ;  /* 0x0000001e2c140981 */ /* 0x000f62000c1e1500 */
[--C-:B------:R-:W-:Y:S01]  /*1a40*/  FADD R25, R25, -R22.reuse ;  /* 0x8000001619197221 */ /* 0x100fe20000000000 */
[--C-:B------:R-:W-:Y:S01]  /*1a50*/  FADD R24, R24, -R22.reuse ;  /* 0x8000001618187221 */ /* 0x100fe20000000000 */
[----:B------:R-:W-:-:S02]  /*1a60*/  FADD R49, R49, -R22 ;  /* 0x8000001631317221 */ /* 0x000fc40000000000 */
[----:B------:R-:W-:Y:S01]  /*1a70*/  FMUL R4, R25, 1.4426950216293334961 ;  /* 0x3fb8aa3b19047820 */ /* 0x000fe20000400000 */
[----:B------:R-:W-:Y:S01]  /*1a80*/  FMUL R5, R24, 1.4426950216293334961 ;  /* 0x3fb8aa3b18057820 */ /* 0x000fe20000400000 */
[----:B------:R-:W-:Y:S01]  /*1a90*/  FMUL R17, R49, 1.4426950216293334961 ;  /* 0x3fb8aa3b31117820 */ /* 0x000fe20000400000 */
[--C-:B------:R-:W-:Y:S01]  /*1aa0*/  FADD R33, R33, -R22.reuse ;  /* 0x8000001621217221 */ /* 0x100fe20000000000 */
[----:B------:R-:W-:Y:S02]  /*1ab0*/  FADD R19, R32, -R22 ;  /* 0x8000001620137221 */ /* 0x000fe40000000000 */
[----:B------:R-:W-:Y:S01]  /*1ac0*/  MUFU.EX2 R4, R4 ;  /* 0x0000000400047308 */ /* 0x000fe20000000800 */
[----:B------:R-:W-:Y:S01]  /*1ad0*/  FMUL R33, R33, 1.4426950216293334961 ;  /* 0x3fb8aa3b21217820 */ /* 0x000fe20000400000 */
[----:B------:R-:W-:-:S06]  /*1ae0*/  FMUL R19, R19, 1.4426950216293334961 ;  /* 0x3fb8aa3b13137820 */ /* 0x000fcc0000400000 */
[----:B------:R-:W1:Y:S01]  /*1af0*/  MUFU.EX2 R5, R5 ;  /* 0x0000000500057308 */ /* 0x000e620000000800 */
[--C-:B------:R-:W-:Y:S01]  /*1b00*/  FADD R27, R27, -R22.reuse ;  /* 0x800000161b1b7221 */ /* 0x100fe20000000000 */
[----:B------:R-:W-:-:S06]  /*1b10*/  FADD R21, R26, -R22 ;  /* 0x800000161a157221 */ /* 0x000fcc0000000000 */
[----:B------:R-:W0:Y:S01]  /*1b20*/  MUFU.EX2 R17, R17 ;  /* 0x0000001100117308 */ /* 0x000e220000000800 */
[----:B------:R-:W-:Y:S01]  /*1b30*/  FMUL R27, R27, 1.4426950216293334961 ;  /* 0x3fb8aa3b1b1b7820 */ /* 0x000fe20000400000 */
[----:B------:R-:W-:-:S06]  /*1b40*/  FADD R3, R3, -R22 ;  /* 0x8000001603037221 */ /* 0x000fcc0000000000 */
[----:B------:R-:W0:Y:S01]  /*1b50*/  MUFU.EX2 R32, R33 ;  /* 0x0000002100207308 */ /* 0x000e220000000800 */
[----:B------:R-:W-:Y:S01]  /*1b60*/  FMUL R21, R21, 1.4426950216293334961 ;  /* 0x3fb8aa3b15157820 */ /* 0x000fe20000400000 */
[----:B------:R-:W-:Y:S01]  /*1b70*/  FMUL R3, R3, 1.4426950216293334961 ;  /* 0x3fb8aa3b03037820 */ /* 0x000fe20000400000 */
[----:B-1----:R-:W-:-:S05]  /*1b80*/  FADD R24, R4, R5 ;  /* 0x0000000504187221 */ /* 0x002fca0000000000 */
[----:B------:R-:W1:Y:S01]  /*1b90*/  MUFU.EX2 R19, R19 ;  /* 0x0000001300137308 */ /* 0x000e620000000800 */
[----:B------:R-:W-:-:S07]  /*1ba0*/  FADD R11, R11, -R22 ;  /* 0x800000160b0b7221 */ /* 0x000fce0000000000 */
[----:B------:R-:W0:Y:S01]  /*1bb0*/  MUFU.EX2 R26, R27 ;  /* 0x0000001b001a7308 */ /* 0x000e220000000800 */
[----:B------:R-:W-:-:S07]  /*1bc0*/  FMUL R11, R11, 1.4426950216293334961 ;  /* 0x3fb8aa3b0b0b7820 */ /* 0x000fce0000400000 */
[----:B------:R-:W0:Y:S08]  /*1bd0*/  MUFU.EX2 R21, R21 ;  /* 0x0000001500157308 */ /* 0x000e300000000800 */
[----:B------:R0:W1:Y:S02]  /*1be0*/  MUFU.EX2 R48, R3 ;  /* 0x0000000300307308 */ /* 0x0000640000000800 */
[----:B0-----:R-:W-:-:S04]  /*1bf0*/  FADD R3, R17, R24 ;  /* 0x0000001811037221 */ /* 0x001fc80000000000 */
[----:B------:R-:W-:Y:S02]  /*1c00*/  FADD R24, R32, R3 ;  /* 0x0000000320187221 */ /* 0x000fe40000000000 */
[----:B------:R-:W0:Y:S02]  /*1c10*/  MUFU.EX2 R11, R11 ;  /* 0x0000000b000b7308 */ /* 0x000e240000000800 */
[----:B-1----:R-:W-:Y:S01]  /*1c20*/  FADD R3, R19, R24 ;  /* 0x0000001813037221 */ /* 0x002fe20000000000 */
[----:B------:R-:W-:-:S03]  /*1c30*/  FADD R12, R12, -R22 ;  /* 0x800000160c0c7221 */ /* 0x000fc60000000000 */
[----:B------:R-:W-:Y:S01]  /*1c40*/  FADD R24, R26, R3 ;  /* 0x000000031a187221 */ /* 0x000fe20000000000 */
[----:B------:R-:W-:Y:S01]  /*1c50*/  FMUL R12, R12, 1.4426950216293334961 ;  /* 0x3fb8aa3b0c0c7820 */ /* 0x000fe20000400000 */
[--C-:B------:R-:W-:Y:S01]  /*1c60*/  FADD R13, R13, -R22.reuse ;  /* 0x800000160d0d7221 */ /* 0x100fe20000000000 */
[----:B------:R-:W-:Y:S01]  /*1c70*/  FADD R7, R7, -R22 ;  /* 0x8000001607077221 */ /* 0x000fe20000000000 */
[----:B------:R-:W-:Y:S02]  /*1c80*/  FADD R3, R21, R24 ;  /* 0x0000001815037221 */ /* 0x000fe40000000000 */
[----:B------:R-:W-:Y:S01]  /*1c90*/  FMUL R13, R13, 1.4426950216293334961 ;  /* 0x3fb8aa3b0d0d7820 */ /* 0x000fe20000400000 */
[----:B------:R-:W-:Y:S01]  /*1ca0*/  FMUL R7, R7, 1.4426950216293334961 ;  /* 0x3fb8aa3b07077820 */ /* 0x000fe20000400000 */
[----:B------:R-:W-:Y:S01]  /*1cb0*/  FADD R24, R48, R3 ;  /* 0x0000000330187221 */ /* 0x000fe20000000000 */
[----:B------:R-:W-:Y:S01]  /*1cc0*/  LOP3.LUT R3, R10, 0x1f0, RZ, 0xc0, !PT ;  /* 0x000001f00a037812 */ /* 0x000fe200078ec0ff */
[----:B------:R-:W1:Y:S01]  /*1cd0*/  MUFU.EX2 R12, R12 ;  /* 0x0000000c000c7308 */ /* 0x000e620000000800 */
[--C-:B------:R-:W-:Y:S01]  /*1ce0*/  FADD R6, R6, -R22.reuse ;  /* 0x8000001606067221 */ /* 0x100fe20000000000 */
[----:B------:R-:W-:-:S06]  /*1cf0*/  FADD R8, R8, -R22 ;  /* 0x8000001608087221 */ /* 0x000fcc0000000000 */
[----:B------:R0:W-:Y:S01]  /*1d00*/  MUFU.EX2 R50, R7 ;  /* 0x0000000700327308 */ /* 0x0001e20000000800 */
[----:B------:R-:W-:Y:S01]  /*1d10*/  FMUL R6, R6, 1.4426950216293334961 ;  /* 0x3fb8aa3b06067820 */ /* 0x000fe20000400000 */
[----:B------:R-:W-:-:S06]  /*1d20*/  FADD R15, R15, -R22 ;  /* 0x800000160f0f7221 */ /* 0x000fcc0000000000 */
[----:B------:R-:W1:Y:S01]  /*1d30*/  MUFU.EX2 R13, R13 ;  /* 0x0000000d000d7308 */ /* 0x000e620000000800 */
[----:B0-----:R-:W-:Y:S02]  /*1d40*/  FADD R7, R11, R24 ;  /* 0x000000180b077221 */ /* 0x001fe40000000000 */
[----:B------:R0:W0:Y:S01]  /*1d50*/  LDSM.16.M88 R24, [R3+UR14+0x2000] ;  /* 0x0020000e0318783b */ /* 0x0000220008000000 */
[----:B------:R-:W-:Y:S01]  /*1d60*/  BAR.SYNC.DEFER_BLOCKING 0x0 ;  /* 0x0000000000007b1d */ /* 0x000fe20000010000 */
[----:B------:R-:W-:Y:S01]  /*1d70*/  FMUL R8, R8, 1.4426950216293334961 ;  /* 0x3fb8aa3b08087820 */ /* 0x000fe20000400000 */
[----:B------:R-:W-:-:S04]  /*1d80*/  FMUL R15, R15, 1.4426950216293334961 ;  /* 0x3fb8aa3b0f0f7820 */ /* 0x000fc80000400000 */
[----:B------:R1:W1:Y:S01]  /*1d90*/  MUFU.EX2 R25, R6 ;  /* 0x0000000600197308 */ /* 0x0002620000000800 */
[----:B------:R-:W-:-:S07]  /*1da0*/  FADD R9, R9, -R22 ;  /* 0x8000001609097221 */ /* 0x000fce0000000000 */
[----:B------:R-:W0:Y:S01]  /*1db0*/  MUFU.EX2 R54, R8 ;  /* 0x0000000800367308 */ /* 0x000e220000000800 */
[----:B-1----:R-:W-:Y:S01]  /*1dc0*/  FADD R6, R12, R7 ;  /* 0x000000070c067221 */ /* 0x002fe20000000000 */
[----:B------:R-:W-:-:S03]  /*1dd0*/  FMUL R9, R9, 1.4426950216293334961 ;  /* 0x3fb8aa3b09097820 */ /* 0x000fc60000400000 */
[----:B------:R-:W-:-:S03]  /*1de0*/  FADD R7, R13, R6 ;  /* 0x000000060d077221 */ /* 0x000fc60000000000 */
[----:B------:R-:W1:Y:S01]  /*1df0*/  MUFU.EX2 R15, R15 ;  /* 0x0000000f000f7308 */ /* 0x000e620000000800 */
[----:B------:R-:W-:-:S07]  /*1e00*/  FADD R6, R50, R7 ;  /* 0x0000000732067221 */ /* 0x000fce0000000000 */
[----:B------:R1:W0:Y:S01]  /*1e10*/  MUFU.EX2 R56, R9 ;  /* 0x0000000900387308 */ /* 0x0002220000000800 */
[----:B------:R-:W-:-:S04]  /*1e20*/  FADD R7, R25, R6 ;  /* 0x0000000619077221 */ /* 0x000fc80000000000 */
[----:B0-----:R-:W-:Y:S01]  /*1e30*/  FADD R8, R54, R7 ;  /* 0x0000000736087221 */ /* 0x001fe20000000000 */
[----:B------:R-:W-:-:S03]  /*1e40*/  UIADD3 UR20, UPT, UPT, UR15, 0x40, URZ ;  /* 0x000000400f147890 */ /* 0x000fc6000fffe0ff */
[----:B-1----:R-:W-:Y:S01]  /*1e50*/  FADD R9, R15, R8 ;  /* 0x000000080f097221 */ /* 0x002fe20000000000 */
[----:B------:R-:W-:Y:S01]  /*1e60*/  F2FP.BF16.F32.PACK_AB R7, R48, R21 ;  /* 0x000000153007723e */ /* 0x000fe200000010ff */
[----:B------:R-:W-:Y:S02]  /*1e70*/  UIADD3 UR21, UPT, UPT, UR11, UR20, URZ ;  /* 0x000000140b157290 */ /* 0x000fe4000fffe0ff */
[----:B------:R-:W-:Y:S02]  /*1e80*/  FADD R21, R56, R9 ;  /* 0x0000000938157221 */ /* 0x000fe40000000000 */
[----:B------:R-:W-:Y:S01]  /*1e90*/  ULEA UR21, UR12, UR21, 0x10 ;  /* 0x000000150c157291 */ /* 0x000fe2000f8e80ff */
[----:B------:R-:W-:Y:S02]  /*1ea0*/  F2FP.BF16.F32.PACK_AB R4, R5, R4 ;  /* 0x000000040504723e */ /* 0x000fe400000010ff */
[----:B------:R-:W-:Y:S02]  /*1eb0*/  F2FP.BF16.F32.PACK_AB R8, R12, R11 ;  /* 0x0000000b0c08723e */ /* 0x000fe400000010ff */
[----:B------:R-:W-:-:S02]  /*1ec0*/  F2FP.BF16.F32.PACK_AB R5, R32, R17 ;  /* 0x000000112005723e */ /* 0x000fc400000010ff */
[----:B------:R-:W-:Y:S02]  /*1ed0*/  F2FP.BF16.F32.PACK_AB R6, R26, R19 ;  /* 0x000000131a06723e */ /* 0x000fe400000010ff */
[----:B------:R-:W-:Y:S02]  /*1ee0*/  F2FP.BF16.F32.PACK_AB R9, R50, R13 ;  /* 0x0000000d3209723e */ /* 0x000fe400000010ff */
[----:B------:R-:W-:Y:S02]  /*1ef0*/  F2FP.BF16.F32.PACK_AB R10, R54, R25 ;  /* 0x00000019360a723e */ /* 0x000fe400000010ff */
[----:B------:R-:W-:Y:S01]  /*1f00*/  F2FP.BF16.F32.PACK_AB R11, R56, R15 ;  /* 0x0000000f380b723e */ /* 0x000fe200000010ff */
[----:B--2---:R0:W-:Y:S04]  /*1f10*/  STS.U16 [R29+UR14+0x2000], R14 ;  /* 0x0020000e1d007988 */ /* 0x0041e8000800040e */
[----:B---3--:R0:W-:Y:S04]  /*1f20*/  STS.U16 [R29+UR14+0x2200], R16 ;  /* 0x002200101d007988 */ /* 0x0081e8000800040e */
[----:B----4-:R0:W-:Y:S04]  /*1f30*/  STS.U16 [R29+UR14+0x2600], R18 ;  /* 0x002600121d007988 */ /* 0x0101e8000800040e */
[----:B-----5:R0:W-:Y:S04]  /*1f40*/  STS.U16 [R29+UR14+0x2400], R20 ;  /* 0x002400141d007988 */ /* 0x0201e8000800040e */
[----:B------:R0:W1:Y:S01]  /*1f50*/  SHFL.BFLY PT, R20, R21, 0x10, 0x1f ;  /* 0x0e001f0015147f89 */ /* 0x00006200000e0000 */
[----:B------:R-:W-:Y:S05]  /*1f60*/  @!P0 BRA `(.L_x_9) ;  /* 0x0000000000088947 */ /* 0x000fea0003800000 */
[----:B------:R2:W-:Y:S01]  /*1f70*/  STTM.16dp32bit_t0_t15.x8 tmem[UR21], R4 ;  /* 0x00000004000079ed */ /* 0x0005e20008980015 */
[----:B------:R2:W-:Y:S02]  /*1f80*/  STTM.16dp32bit_t16_t31.x8 tmem[UR21+0x8], R4 ;  /* 0x00000804000079ed */ /* 0x0005e400089a0015 */
.L_x_9:
[----:B------:R-:W3:Y:S02]  /*1f90*/  FENCE.VIEW.ASYNC.T ;  /* 0x00000000000073c6 */ /* 0x000ee40000000200 */
[----:B---3--:R-:W-:Y:S06]  /*1fa0*/  BAR.SYNC.DEFER_BLOCKING 0x0 ;  /* 0x0000000000007b1d */ /* 0x008fec0000010000 */
[----:B0-2---:R-:W0:Y:S01]  /*1fb0*/  LDTM.x16 R4, tmem[UR32] ;  /* 0x00000020000479ee */ /* 0x005e220008240000 */
[----:B------:R-:W-:Y:S01]  /*1fc0*/  NOP ;  /* 0x0000000000007918 */ /* 0x000fe20000000000 */
[----:B------:R-:W-:Y:S05]  /*1fd0*/  @!P0 BRA `(.L_x_10) ;  /* 0x0000000000448947 */ /* 0x000fea0003800000 */
[C---:B0-----:R-:W-:Y:S01]  /*1fe0*/  FMUL R4, R24.reuse, R4 ;  /* 0x0000000418047220 */ /* 0x041fe20000400000 */
[C---:B------:R-:W-:Y:S01]  /*1ff0*/  FMUL R5, R24.reuse, R5 ;  /* 0x0000000518057220 */ /* 0x040fe20000400000 */
        /* <DEDUP_REMOVED lines=13> */
[----:B------:R-:W-:-:S04]  /*20d0*/  FMUL R19, R24, R19 ;  /* 0x0000001318137220 */ /* 0x000fc80000400000 */
[----:B------:R2:W-:Y:S03]  /*20e0*/  STTM.x16 tmem[UR32], R4 ;  /* 0x00000004000079ed */ /* 0x0005e60008240020 */
.L_x_10:
[----:B0-----:R-:W0:Y:S02]  /*20f0*/  FENCE.VIEW.ASYNC.T ;  /* 0x00000000000073c6 */ /* 0x001e240000000200 */
[----:B0-----:R-:W-:Y:S01]  /*2100*/  BAR.SYNC.DEFER_BLOCKING 0x0 ;  /* 0x0000000000007b1d */ /* 0x001fe20000010000 */
[----:B-1----:R-:W-:Y:S01]  /*2110*/  FADD R20, R21, R20 ;  /* 0x0000001415147221 */ /* 0x002fe20000000000 */
[----:B------:R-:W-:Y:S01]  /*2120*/  UIADD3 UR11, UPT, UPT, UR14, 0x3800, URZ ;  /* 0x000038000e0b7890 */ /* 0x000fe2000fffe0ff */
[----:B------:R-:W-:Y:S02]  /*2130*/  FSEL R22, R22, -INF , P0 ;  /* 0xff80000016167808 */ /* 0x000fe40000000000 */
[----:B------:R-:W-:-:S05]  /*2140*/  FADD R20, R23, R20 ;  /* 0x0000001417147221 */ /* 0x000fca0000000000 */
[----:B------:R-:W-:Y:S01]  /*2150*/  FSEL R33, R20, 1, P0 ;  /* 0x3f80000014217808 */ /* 0x000fe20000000000 */
[----:B------:R0:W-:Y:S06]  /*2160*/  MEMBAR.ALL.CTA ;  /* 0x0000000000007992 */ /* 0x0001ec0000008000 */
[----:B0-----:R-:W0:Y:S02]  /*2170*/  FENCE.VIEW.ASYNC.S ;  /* 0x00000000000073c6 */ /* 0x001e240000000000 */
[----:B0-----:R-:W-:Y:S06]  /*2180*/  BAR.SYNC.DEFER_BLOCKING 0x0 ;  /* 0x0000000000007b1d */ /* 0x001fec0000010000 */
[----:B------:R-:W-:Y:S05]  /*2190*/  @!P1 BRA `(.L_x_11) ;  /* 0x0000000000609947 */ /* 0x000fea0003800000 */
[----:B------:R-:W-:Y:S01]  /*21a0*/  UIADD3 UR4, UPT, UPT, UR14, 0x2000, URZ ;  /* 0x000020000e047890 */ /* 0x000fe2000fffe0ff */
[----:B------:R-:W-:Y:S01]  /*21b0*/  BSSY.RECONVERGENT B0, `(.L_x_12) ;  /* 0x0000015000007945 */ /* 0x000fe20003800200 */
[----:B------:R-:W-:Y:S02]  /*21c0*/  ELECT P0, URZ, PT ;  /* 0x0000000000ff782f */ /* 0x000fe40003800000 */
[----:B------:R-:W-:Y:S02]  /*21d0*/  USHF.R.U32.HI UR4, URZ, 0x4, UR4 ;  /* 0x00000004ff047899 */ /* 0x000fe40008011604 */
[----:B------:R-:W-:Y:S02]  /*21e0*/  UIADD3 UR5, UPT, UPT, UR15, 0x48, URZ ;  /* 0x000000480f057890 */ /* 0x000fe4000fffe0ff */
[----:B------:R-:W-:Y:S01]  /*21f0*/  USGXT.U32 UR6, UR4, 0xe ;  /* 0x0000000e0406789a */ /* 0x000fe20008000000 */
[----:B------:R-:W-:Y:S02]  /*2200*/  UMOV UR26, 0x0 ;  /* 0x00000000001a7882 */ /* 0x000fe40000000000 */
[----:B------:R-:W-:Y:S01]  /*2210*/  UMOV UR4, URZ ;  /* 0x000000ff00047c82 */ /* 0x000fe20008000000 */
[----:B------:R-:W-:Y:S01]  /*2220*/  UIADD3 UR28, UP0, UPT, UR6, 0x2, URZ ;  /* 0x00000002061c7890 */ /* 0x000fe2000ff1e0ff */
[----:B------:R-:W-:Y:S01]  /*2230*/  UMOV UR27, 0x8080490 ;  /* 0x08080490001b7882 */ /* 0x000fe20000000000 */
[----:B------:R-:W-:-:S02]  /*2240*/  UMOV UR7, 0x80004020 ;  /* 0x8000402000077882 */ /* 0x000fc40000000000 */
[----:B------:R-:W-:Y:S01]  /*2250*/  UIADD3.X UR29, UPT, UPT, UR4, -0x7fffbfe0, URZ, UP0, !UPT ;  /* 0x80004020041d7890 */ /* 0x000fe200087fe4ff */
[----:B------:R0:W-:Y:S01]  /*2260*/  UTCHMMA tmem[UR20], gdesc[UR6], tmem[UR15], tmem[UR26], idesc[UR27], UPT ;  /* 0x00ff1a06140079ea */ /* 0x0001e2000b80000f */
[----:B------:R-:W-:Y:S01]  /*2270*/  UMOV UR34, 0x0 ;  /* 0x0000000000227882 */ /* 0x000fe20000000000 */
[----:B------:R-:W-:-:S06]  /*2280*/  UMOV UR35, 0x8080490 ;  /* 0x0808049000237882 */ /* 0x000fcc0000000000 */
[----:B------:R0:W-:Y:S01]  /*2290*/  UTCHMMA tmem[UR5], gdesc[UR28], tmem[UR15], tmem[UR34], idesc[UR35], UPT ;  /* 0x00ff221c050079ea */ /* 0x0001e2000b80000f */
[----:B------:R-:W-:Y:S05]  /*22a0*/  @!P0 BRA `(.L_x_13) ;  /* 0x0000000000148947 */ /* 0x000fea0003800000 */
[----:B------:R-:W-:Y:S01]  /*22b0*/  UMOV UR4, UR11 ;  /* 0x0000000b00047c82 */ /* 0x000fe20008000000 */
[----:B0-----:R-:W-:Y:S02]  /*22c0*/  UMOV UR5, URZ ;  /* 0x000000ff00057c82 */ /* 0x001fe40008000000 */
[----:B------:R-:W-:Y:S02]  /*22d0*/  UMOV UR4, UR4 ;  /* 0x0000000400047c82 */ /* 0x000fe40008000000 */
[----:B------:R1:W-:Y:S01]  /*22e0*/  UTCBAR [UR4], URZ ;  /* 0x000000ff040073e9 */ /* 0x0003e200080000ff */
[----:B------:R-:W-:Y:S02]  /*22f0*/  NOP ;  /* 0x0000000000007918 */ /* 0x000fe40000000000 */
.L_x_13:
[----:B01----:R-:W-:Y:S05]  /*2300*/  BSYNC.RECONVERGENT B0 ;  /* 0x0000000000007941 */ /* 0x003fea0003800200 */
.L_x_12:
[----:B------:R-:W-:Y:S05]  /*2310*/  BRA `(.L_x_14) ;  /* 0x0000000000087947 */ /* 0x000fea0003800000 */
.L_x_11:
[----:B------:R-:W-:-:S09]  /*2320*/  UISETP.GE.AND UP0, UPT, UR10, URZ, UPT ;  /* 0x000000ff0a00728c */ /* 0x000fd2000bf06270 */
[----:B------:R-:W-:Y:S05]  /*2330*/  BRA.U !UP0, `(.L_x_15) ;  /* 0x00000015087c7547 */ /* 0x000fea000b800000 */
.L_x_14:
[----:B------:R-:W-:Y:S01]  /*2340*/  USHF.R.U32.HI UR7, URZ, 0x4, UR14 ;  /* 0x00000004ff077899 */ /* 0x000fe2000801160e */
[----:B------:R-:W-:Y:S01]  /*2350*/  IMAD.MOV.U32 R20, RZ, RZ, RZ ;  /* 0x000000ffff147224 */ /* 0x000fe200078e00ff */
[----:B------:R-:W-:Y:S02]  /*2360*/  UIADD3 UR4, UPT, UPT, UR14, 0x3000, URZ ;  /* 0x000030000e047890 */ /* 0x000fe4000fffe0ff */
[----:B------:R-:W-:Y:S02]  /*2370*/  USGXT.U32 UR7, UR7, 0xe ;  /* 0x0000000e0707789a */ /* 0x000fe40008000000 */
[----:B------:R-:W-:Y:S02]  /*2380*/  USHF.L.U32 UR22, UR19, 0x5, URZ ;  /* 0x0000000513167899 */ /* 0x000fe400080006ff */
[----:B------:R-:W-:Y:S02]  /*2390*/  USHF.R.U32.HI UR6, URZ, 0x4, UR8 ;  /* 0x00000004ff067899 */ /* 0x000fe40008011608 */
[----:B------:R-:W-:-:S02]  /*23a0*/  USHF.R.U32.HI UR4, URZ, 0x4, UR4 ;  /* 0x00000004ff047899 */ /* 0x000fc40008011604 */
[----:B------:R-:W-:Y:S01]  /*23b0*/  USHF.L.U32 UR34, UR9, 0x5, URZ ;  /* 0x0000000509227899 */ /* 0x000fe200080006ff */
[----:B------:R-:W-:Y:S01]  /*23c0*/  IMAD.U32 R32, RZ, RZ, UR22 ;  /* 0x00000016ff207e24 */ /* 0x000fe2000f8e00ff */
[----:B------:R-:W-:Y:S02]  /*23d0*/  USGXT.U32 UR6, UR6, 0xe ;  /* 0x0000000e0606789a */ /* 0x000fe40008000000 */
[----:B------:R-:W-:Y:S02]  /*23e0*/  UIADD3 UR38, UP0, UPT, UR7, 0x1000080, URZ ;  /* 0x0100008007267890 */ /* 0x000fe4000ff1e0ff */
[----:B------:R-:W-:Y:S02]  /*23f0*/  USGXT.U32 UR4, UR4, 0xe ;  /* 0x0000000e0404789a */ /* 0x000fe40008000000 */
[----:B------:R-:W-:Y:S01]  /*2400*/  ULOP3.LUT UR42, UR7, 0x1000000, URZ, 0xfc, !UPT ;  /* 0x01000000072a7892 */ /* 0x000fe2000f8efcff */
[----:B------:R-:W-:Y:S01]  /*2410*/  UMOV UR18, 0xfffffffe ;  /* 0xfffffffe00127882 */ /* 0x000fe20000000000 */
[----:B------:R-:W-:Y:S01]  /*2420*/  UMOV UR19, 0x7fffbfdf ;  /* 0x7fffbfdf00137882 */ /* 0x000fe20000000000 */
[----:B------:R-:W-:Y:S01]  /*2430*/  UMOV UR7, URZ ;  /* 0x000000ff00077c82 */ /* 0x000fe20008000000 */
[----:B------:R-:W-:Y:S01]  /*2440*/  UMOV UR5, URZ ;  /* 0x000000ff00057c82 */ /* 0x000fe20008000000 */
[----:B------:R-:W-:-:S02]  /*2450*/  UIADD3.64 UR40, UPT, UPT, UR6, -UR18, URZ ;  /* 0x8000001206287297 */ /* 0x000fc4000fffe0ff */
[----:B------:R-:W-:Y:S02]  /*2460*/  UIADD3 UR33, UPT, UPT, UR10, 0x60, URZ ;  /* 0x000000600a217890 */ /* 0x000fe4000fffe0ff */
[----:B------:R-:W-:Y:S01]  /*2470*/  UISETP.NE.U32.AND UP3, UPT, UR24, URZ, UPT ;  /* 0x000000ff1800728c */ /* 0x000fe2000bf65070 */
[----:B------:R-:W-:Y:S01]  /*2480*/  UMOV UR35, 0x1 ;  /* 0x0000000100237882 */ /* 0x000fe20000000000 */
[----:B------:R-:W0:Y:S01]  /*2490*/  LDCU UR43, c[0x0][0x3a8] ;  /* 0x00007500ff2b77ac */ /* 0x000e220008000800 */
[----:B------:R-:W-:Y:S02]  /*24a0*/  UIADD3.X UR39, UPT, UPT, UR5, 0x40004040, URZ, UP0, !UPT ;  /* 0x4000404005277890 */ /* 0x000fe400087fe4ff */
[----:B------:R-:W-:Y:S01]  /*24b0*/  UIADD3.64 UR18, UPT, UPT, UR4, -UR18, URZ ;  /* 0x8000001204127297 */ /* 0x000fe2000fffe0ff */
[----:B------:R-:W-:Y:S01]  /*24c0*/  UMOV UR9, URZ ;  /* 0x000000ff00097c82 */ /* 0x000fe20008000000 */
[----:B------:R-:W-:Y:S01]  /*24d0*/  UMOV UR12, URZ ;  /* 0x000000ff000c7c82 */ /* 0x000fe20008000000 */
[----:B------:R-:W-:Y:S01]  /*24e0*/  UMOV UR37, UR11 ;  /* 0x0000000b00257c82 */ /* 0x000fe20008000000 */
[----:B------:R-:W-:Y:S01]  /*24f0*/  UMOV UR8, URZ ;  /* 0x000000ff00087c82 */ /* 0x000fe20008000000 */
[----:B------:R-:W-:-:S07]  /*2500*/  UMOV UR36, UR34 ;  /* 0x0000002200247c82 */ /* 0x000fce0008000000 */
.L_x_20:
[----:B0-2---:R-:W-:Y:S02]  /*2510*/  IMAD.U32 R5, RZ, RZ, UR36 ;  /* 0x00000024ff057e24 */ /* 0x005fe4000f8e00ff */
[----:B------:R-:W-:Y:S02]  /*2520*/  IMAD.U32 R7, RZ, RZ, UR36 ;  /* 0x00000024ff077e24 */ /* 0x000fe4000f8e00ff */
[----:B------:R-:W-:Y:S02]  /*2530*/  IMAD.U32 R9, RZ, RZ, UR36 ;  /* 0x00000024ff097e24 */ /* 0x000fe4000f8e00ff */
[----:B------:R-:W-:Y:S02]  /*2540*/  IMAD.U32 R11, RZ, RZ, UR36 ;  /* 0x00000024ff0b7e24 */ /* 0x000fe4000f8e00ff */
[----:B------:R-:W-:-:S04]  /*2550*/  IMAD.WIDE R4, R5, 0x2, R40 ;  /* 0x0000000205047825 */ /* 0x000fc800078e0228 */
[----:B------:R-:W-:Y:S02]  /*2560*/  IMAD.WIDE R6, R7, 0x2, R38 ;  /* 0x0000000207067825 */ /* 0x000fe400078e0226 */
[----:B------:R-:W2:Y:S02]  /*2570*/  LDG.E.U16 R4, desc[UR30][R4.64] ;  /* 0x0000001e04047981 */ /* 0x000ea4000c1e1500 */
[----:B------:R-:W-:Y:S02]  /*2580*/  IMAD.WIDE R8, R9, 0x2, R36 ;  /* 0x0000000209087825 */ /* 0x000fe400078e0224 */
[----:B------:R-:W3:Y:S02]  /*2590*/  LDG.E.U16 R6, desc[UR30][R6.64] ;  /* 0x0000001e06067981 */ /* 0x000ee4000c1e1500 */
[----:B------:R-:W-:Y:S02]  /*25a0*/  IMAD.WIDE R10, R11, 0x2, R34 ;  /* 0x000000020b0a7825 */ /* 0x000fe400078e0222 */
[----:B------:R-:W4:Y:S04]  /*25b0*/  LDG.E.U16 R8, desc[UR30][R8.64] ;  /* 0x0000001e08087981 */ /* 0x000f28000c1e1500 */
[----:B------:R-:W5:Y:S01]  /*25c0*/  LDG.E.U16 R10, desc[UR30][R10.64] ;  /* 0x0000001e0a0a7981 */ /* 0x000f62000c1e1500 */
[----:B------:R-:W-:Y:S01]  /*25d0*/  LOP3.LUT P0, RZ, R0, 0xff, RZ, 0xc0, !PT ;  /* 0x000000ff00ff7812 */ /* 0x000fe2000780c0ff */
[----:B------:R-:W-:-:S02]  /*25e0*/  UMOV UR10, 0x1 ;  /* 0x00000001000a7882 */ /* 0x000fc40000000000 */
[----:B------:R-:W-:-:S04]  /*25f0*/  @!UP2 UIADD3 UR10, UPT, UPT, -UR10, 0x100000, URZ ;  /* 0x001000000a0aa890 */ /* 0x000fc8000fffe1ff */
[----:B------:R-:W-:Y:S02]  /*2600*/  @!UP2 USHF.L.U32 UR11, UR10, 0xb, URZ ;  /* 0x0000000b0a0ba899 */ /* 0x000fe400080006ff */
[----:B------:R-:W-:-:S04]  /*2610*/  @!UP2 USHF.L.U32 UR10, UR10, 0x1, URZ ;  /* 0x000000010a0aa899 */ /* 0x000fc800080006ff */
[----:B------:R-:W-:Y:S01]  /*2620*/  VOTEU.ALL UP0, P0 ;  /* 0x0000000000ff7886 */ /* 0x000fe20000000000 */
[----:B--2---:R1:W-:Y:S04]  /*2630*/  STS.U16 [R29+UR14+0x2800], R4 ;  /* 0x002800041d007988 */ /* 0x0043e8000800040e */
[----:B---3--:R1:W-:Y:S04]  /*2640*/  STS.U16 [R29+UR14+0x2a00], R6 ;  /* 0x002a00061d007988 */ /* 0x0083e8000800040e */
[----:B----4-:R1:W-:Y:S04]  /*2650*/  STS.U16 [R29+UR14+0x2c00], R8 ;  /* 0x002c00081d007988 */ /* 0x0103e8000800040e */
[----:B-----5:R1:W-:Y:S01]  /*2660*/  STS.U16 [R29+UR14+0x2e00], R10 ;  /* 0x002e000a1d007988 */ /* 0x0203e2000800040e */
[----:B------:R2:W-:Y:S06]  /*2670*/  MEMBAR.ALL.CTA ;  /* 0x0000000000007992 */ /* 0x0005ec0000008000 */
[----:B--2---:R-:W-:Y:S04]  /*2680*/  FENCE.VIEW.ASYNC.S ;  /* 0x00000000000073c6 */ /* 0x004fe80000000000 */
[----:B------:R-:W2:Y:S02]  /*2690*/  FENCE.VIEW.ASYNC.S ;  /* 0x00000000000073c6 */ /* 0x000ea40000000000 */
[----:B--2---:R1:W2:Y:S02]  /*26a0*/  @!UP0 SYNCS.EXCH.64 URZ, [UR14+0x3810], UR10 ;  /* 0x0038100a0eff85b2 */ /* 0x0042a40008000100 */
[----:B--2---:R-:W-:Y:S06]  /*26b0*/  BAR.SYNC.DEFER_BLOCKING 0x0 ;  /* 0x0000000000007b1d */ /* 0x004fec0000010000 */
[----:B-1----:R-:W-:Y:S05]  /*26c0*/  BRA.U UP3, `(.L_x_16) ;  /* 0x00000001033c7547 */ /* 0x002fea000b800000 */
[----:B------:R-:W-:Y:S01]  /*26d0*/  UIADD3 UR10, UPT, UPT, UR14, 0x3810, URZ ;  /* 0x000038100e0a7890 */ /* 0x000fe2000fffe0ff */
[----:B------:R-:W-:Y:S01]  /*26e0*/  UMOV UR26, UR42 ;  /* 0x0000002a001a7c82 */ /* 0x000fe20008000000 */
[----:B------:R-:W-:Y:S01]  /*26f0*/  UMOV UR27, 0x40004040 ;  /* 0x40004040001b7882 */ /* 0x000fe20000000000 */
[----:B------:R-:W-:Y:S01]  /*2700*/  UMOV UR24, UR6 ;  /* 0x0000000600187c82 */ /* 0x000fe20008000000 */
[----:B------:R-:W-:Y:S01]  /*2710*/  UMOV UR25, 0x80004020 ;  /* 0x8000402000197882 */ /* 0x000fe20000000000 */
[----:B------:R-:W-:Y:S01]  /*2720*/  UMOV UR28, 0x0 ;  /* 0x00000000001c7882 */ /* 0x000fe20000000000 */
[----:B------:R-:W-:Y:S01]  /*2730*/  UMOV UR29, 0x8088490 ;  /* 0x08088490001d7882 */ /* 0x000fe20000000000 */
[----:B------:R-:W-:Y:S01]  /*2740*/  UMOV UR11, URZ ;  /* 0x000000ff000b7c82 */ /* 0x000fe20008000000 */
[----:B------:R-:W-:Y:S01]  /*2750*/  UMOV UR44, 0x0 ;  /* 0x00000000002c7882 */ /* 0x000fe20000000000 */
[----:B------:R-:W-:Y:S01]  /*2760*/  UMOV UR45, 0x8088490 ;  /* 0x08088490002d7882 */ /* 0x000fe20000000000 */
[----:B------:R1:W-:Y:S01]  /*2770*/  UTCHMMA gdesc[UR26], gdesc[UR24], tmem[UR16], tmem[UR28], idesc[UR29], !UPT ;  /* 0x00ff1c181a0075ea */ /* 0x0003e2000f800010 */
[----:B------:R-:W-:Y:S01]  /*2780*/  UMOV UR10, UR10 ;  /* 0x0000000a000a7c82 */ /* 0x000fe20008000000 */
[----:B------:R1:W-:Y:S01]  /*2790*/  UTCHMMA gdesc[UR38], gdesc[UR40], tmem[UR16], tmem[UR44], idesc[UR45], UPT ;  /* 0x00ff2c28260075ea */ /* 0x0003e2000b800010 */
[----:B------:R1:W-:Y:S01]  /*27a0*/  UTCBAR [UR10], URZ ;  /* 0x000000ff0a0073e9 */ /* 0x0003e200080000ff */
[----:B------:R-:W-:-:S02]  /*27b0*/  NOP ;  /* 0x0000000000007918 */ /* 0x000fc40000000000 */
.L_x_16:
[----:B------:R-:W2:Y:S01]  /*27c0*/  SYNCS.PHASECHK.TRANS64.TRYWAIT P3, [UR14+0x3810], RZ ;  /* 0x003810ffff0075a7 */ /* 0x000ea2000806110e */
[----:B------:R-:W-:-:S04]  /*27d0*/  IADD3 R4, P0, PT, R30, UR9, RZ ;  /* 0x000000091e047c10 */ /* 0x000fc8000ff1e0ff */
[C---:B------:R-:W-:Y:S01]  /*27e0*/  IADD3 R6, P5, PT, R4.reuse, 0x20, RZ ;  /* 0x0000002004067810 */ /* 0x040fe20007fbe0ff */
[----:B------:R-:W-:Y:S01]  /*27f0*/  IMAD.X R5, RZ, RZ, UR12, P0 ;  /* 0x0000000cff057e24 */ /* 0x000fe200080e06ff */
[C---:B------:R-:W-:Y:S02]  /*2800*/  IADD3 R8, P2, PT, R4.reuse, 0x22, RZ ;  /* 0x0000002204087810 */ /* 0x040fe40007f5e0ff */
[----:B------:R-:W-:Y:S01]  /*2810*/  IADD3 R10, P4, PT, R4, 0x23, RZ ;  /* 0x00000023040a7810 */ /* 0x000fe20007f9e0ff */
[--C-:B------:R-:W-:Y:S01]  /*2820*/  IMAD.X R7, RZ, RZ, R5.reuse, P5 ;  /* 0x000000ffff077224 */ /* 0x100fe200028e0605 */
[-C--:B------:R-:W-:Y:S01]  /*2830*/  ISETP.GT.U32.AND P0, PT, R8, R31.reuse, PT ;  /* 0x0000001f0800720c */ /* 0x080fe20003f04070 */
[--C-:B------:R-:W-:Y:S01]  /*2840*/  IMAD.X R23, RZ, RZ, R5.reuse, P2 ;  /* 0x000000ffff177224 */ /* 0x100fe200010e0605 */
[----:B------:R-:W-:Y:S01]  /*2850*/  IADD3 R8, P5, PT, R4, 0x24, RZ ;  /* 0x0000002404087810 */ /* 0x000fe20007fbe0ff */
[----:B------:R-:W-:Y:S01]  /*2860*/  IMAD.X R26, RZ, RZ, R5, P4 ;  /* 0x000000ffff1a7224 */ /* 0x000fe200020e0605 */
[----:B------:R-:W-:-:S02]  /*2870*/  ISETP.GT.U32.AND P1, PT, R10, R31, PT ;  /* 0x0000001f0a00720c */ /* 0x000fc40003f24070 */
[C---:B------:R-:W-:Y:S01]  /*2880*/  IADD3 R10, P2, PT, R4.reuse, 0x25, RZ ;  /* 0x00000025040a7810 */ /* 0x040fe20007f5e0ff */
[--C-:B------:R-:W-:Y:S01]  /*2890*/  IMAD.X R27, RZ, RZ, R5.reuse, P5 ;  /* 0x000000ffff1b7224 */ /* 0x100fe200028e0605 */
[C---:B------:R-:W-:Y:S02]  /*28a0*/  IADD3 R12, P4, PT, R4.reuse, 0x26, RZ ;  /* 0x00000026040c7810 */ /* 0x040fe40007f9e0ff */
[----:B------:R-:W-:Y:S01]  /*28b0*/  IADD3 R24, P5, PT, R4, 0x27, RZ ;  /* 0x0000002704187810 */ /* 0x000fe20007fbe0ff */
[--C-:B------:R-:W-:Y:S01]  /*28c0*/  IMAD.X R48, RZ, RZ, R5.reuse, P2 ;  /* 0x000000ffff307224 */ /* 0x100fe200010e0605 */
[----:B------:R-:W-:Y:S01]  /*28d0*/  ISETP.GT.U32.AND P2, PT, R8, R31, PT ;  /* 0x0000001f0800720c */ /* 0x000fe20003f44070 */
[----:B------:R-:W-:Y:S01]  /*28e0*/  IMAD.X R25, RZ, RZ, R5, P4 ;  /* 0x000000ffff197224 */ /* 0x000fe200020e0605 */
[----:B------:R-:W-:Y:S02]  /*28f0*/  IADD3.X R21, PT, PT, RZ, R5, RZ, P5, !PT ;  /* 0x00000005ff157210 */ /* 0x000fe40002ffe4ff */
[----:B------:R-:W-:-:S02]  /*2900*/  ISETP.GT.U32.AND P4, PT, R6, R31, PT ;  /* 0x0000001f0600720c */ /* 0x000fc40003f84070 */
[----:B------:R-:W-:Y:S01]  /*2910*/  ISETP.GE.U32.AND P5, PT, R6, R31, PT ;  /* 0x0000001f0600720c */ /* 0x000fe20003fa6070 */
[----:B--2---:R-:W-:-:S12]  /*2920*/  @!P3 BRA `(.L_x_17) ;  /* 0x00000020000cb947 */ /* 0x004fd80003800000 */
.L_x_25:
[-C--:B------:R-:W-:Y:S01]  /*2930*/  ISETP.GT.U32.AND P3, PT, R10, R31.reuse, PT ;  /* 0x0000001f0a00720c */ /* 0x080fe20003f64070 */
[----:B------:R-:W-:Y:S01]  /*2940*/  BAR.SYNC.DEFER_BLOCKING 0x0 ;  /* 0x0000000000007b1d */ /* 0x000fe20000010000 */
[C---:B------:R-:W-:Y:S01]  /*2950*/  ISETP.GT.U32.AND.EX P4, PT, R7.reuse, RZ, PT, P4 ;  /* 0x000000ff0700720c */ /* 0x040fe20003f84140 */
[----:B-1----:R-:W-:Y:S01]  /*2960*/  UIADD3 UR29, UP0, UPT, UR9, 0x20, URZ ;  /* 0x00000020091d7890 */ /* 0x002fe2000ff1e0ff */
[----:B------:R-:W-:Y:S01]  /*2970*/  ISETP.GE.U32.AND.EX P5, PT, R7, RZ, PT, P5 ;  /* 0x000000ff0700720c */ /* 0x000fe20003fa6150 */
[----:B------:R-:W-:Y:S01]  /*2980*/  IMAD.U32 R20, R20, -0x80000000, RZ ;  /* 0x8000000014147824 */ /* 0x000fe200078e00ff */
[----:B------:R-:W-:Y:S01]  /*2990*/  ISETP.GT.U32.AND P6, PT, R12, R31, PT ;  /* 0x0000001f0c00720c */ /* 0x000fe20003fc4070 */
[----:B------:R-:W-:Y:S01]  /*29a0*/  UIADD3.X UR12, UPT, UPT, URZ, UR12, URZ, UP0, !UPT ;  /* 0x0000000cff0c7290 */ /* 0x000fe200087fe4ff */
[----:B------:R-:W-:Y:S01]  /*29b0*/  ISETP.GT.U32.AND.EX P0, PT, R23, RZ, PT, P0 ;  /* 0x000000ff1700720c */ /* 0x000fe20003f04100 */
[----:B------:R-:W-:Y:S01]  /*29c0*/  LDTM.16dp32bit_t0_t15.x16 R4, tmem[UR17] ;  /* 0x00000011000479ee */ /* 0x000fe20008a00000 */
[----:B------:R-:W1:Y:S01]  /*29d0*/  LDTM.16dp32bit_t16_t31.x16 R4, tmem[UR17+0x10] ;  /* 0x00001011000479ee */ /* 0x000e620008a20000 */
[----:B------:R-:W-:Y:S01]  /*29e0*/  IMAD.U32 R23, RZ, RZ, UR29 ;  /* 0x0000001dff177e24 */ /* 0x000fe2000f8e00ff */
[----:B------:R-:W-:-:S02]  /*29f0*/  ISETP.GT.U32.AND.EX P1, PT, R26, RZ, PT, P1 ;  /* 0x000000ff1a00720c */ /* 0x000fc40003f24110 */
[----:B------:R-:W-:Y:S01]  /*2a00*/  ISETP.GT.U32.AND.EX P6, PT, R25, RZ, PT, P6 ;  /* 0x000000ff1900720c */ /* 0x000fe20003fc4160 */
[----:B------:R-:W-:Y:S01]  /*2a10*/  IMAD.U32 R25, RZ, RZ, UR29 ;  /* 0x0000001dff197e24 */ /* 0x000fe2000f8e00ff */
[----:B------:R-:W-:Y:S02]  /*2a20*/  ISETP.GT.U32.AND.EX P3, PT, R48, RZ, PT, P3 ;  /* 0x000000ff3000720c */ /* 0x000fe40003f64130 */
[----:B------:R-:W-:Y:S02]  /*2a30*/  ISETP.GT.U32.AND.EX P2, PT, R27, RZ, PT, P2 ;  /* 0x000000ff1b00720c */ /* 0x000fe40003f44120 */
[--C-:B------:R-:W-:Y:S01]  /*2a40*/  LOP3.LUT R48, R25, 0x8, R30.reuse, 0xfe, !PT ;  /* 0x0000000819307812 */ /* 0x100fe200078efe1e */
[----:B------:R-:W-:Y:S01]  /*2a50*/  IMAD.U32 R25, RZ, RZ, UR12 ;  /* 0x0000000cff197e24 */ /* 0x000fe2000f8e00ff */
[--C-:B------:R-:W-:Y:S01]  /*2a60*/  LOP3.LUT R26, R23, 0xd, R30.reuse, 0xfe, !PT ;  /* 0x0000000d171a7812 */ /* 0x100fe200078efe1e */
[----:B01----:R-:W-:Y:S01]  /*2a70*/  FMUL R4, R4, UR43 ;  /* 0x0000002b04047c20 */ /* 0x003fe20008400000 */
[----:B------:R-:W-:Y:S01]  /*2a80*/  FMUL R6, R6, UR43 ;  /* 0x0000002b06067c20 */ /* 0x000fe20008400000 */
[----:B------:R-:W-:Y:S01]  /*2a90*/  FMUL R7, R7, UR43 ;  /* 0x0000002b07077c20 */ /* 0x000fe20008400000 */
[----:B------:R-:W-:Y:S01]  /*2aa0*/  FMUL R9, R9, UR43 ;  /* 0x0000002b09097c20 */ /* 0x000fe20008400000 */
[----:B------:R-:W-:Y:S01]  /*2ab0*/  FMUL R5, R5, UR43 ;  /* 0x0000002b05057c20 */ /* 0x000fe20008400000 */
[----:B------:R-:W-:Y:S01]  /*2ac0*/  FSEL R4, R4, -INF , !P4 ;  /* 0xff80000004047808 */ /* 0x000fe20006000000 */
[----:B------:R-:W-:Y:S01]  /*2ad0*/  FMUL R14, R14, UR43 ;  /* 0x0000002b0e0e7c20 */ /* 0x000fe20008400000 */
[-C--:B------:R-:W-:Y:S01]  /*2ae0*/  ISETP.GT.U32.AND P4, PT, R24, R31.reuse, PT ;  /* 0x0000001f1800720c */ /* 0x080fe20003f84070 */
[----:B------:R-:W-:Y:S01]  /*2af0*/  FMUL R15, R15, UR43 ;  /* 0x0000002b0f0f7c20 */ /* 0x000fe20008400000 */
[--C-:B------:R-:W-:Y:S01]  /*2b00*/  LOP3.LUT R24, R23, 0xf, R30.reuse, 0xfe, !PT ;  /* 0x0000000f17187812 */ /* 0x100fe200078efe1e */
[----:B------:R-:W-:Y:S01]  /*2b10*/  FMUL R16, R16, UR43 ;  /* 0x0000002b10107c20 */ /* 0x000fe20008400000 */
[----:B------:R-:W-:Y:S01]  /*2b20*/  ISETP.GT.U32.AND.EX P4, PT, R21, RZ, PT, P4 ;  /* 0x000000ff1500720c */ /* 0x000fe20003f84140 */
[----:B------:R-:W-:Y:S01]  /*2b30*/  IMAD.U32 R21, RZ, RZ, UR29 ;  /* 0x0000001dff157e24 */ /* 0x000fe2000f8e00ff */
[----:B------:R-:W-:Y:S01]  /*2b40*/  FSEL R6, R6, -INF , !P0 ;  /* 0xff80000006067808 */ /* 0x000fe20004000000 */
[----:B------:R-:W-:Y:S01]  /*2b50*/  FMUL R18, R18, UR43 ;  /* 0x0000002b12127c20 */ /* 0x000fe20008400000 */
[----:B------:R-:W-:Y:S01]  /*2b60*/  ISETP.GT.U32.AND P0, PT, R24, R31, PT ;  /* 0x0000001f1800720c */ /* 0x000fe20003f04070 */
[----:B------:R-:W-:Y:S01]  /*2b70*/  FMUL R60, R19, UR43 ;  /* 0x0000002b133c7c20 */ /* 0x000fe20008400000 */
[----:B------:R-:W-:Y:S01]  /*2b80*/  LOP3.LUT R24, R21, 0xe, R30, 0xfe, !PT ;  /* 0x0000000e15187812 */ /* 0x000fe200078efe1e */
[----:B------:R-:W-:Y:S01]  /*2b90*/  FMUL R21, R8, UR43 ;  /* 0x0000002b08157c20 */ /* 0x000fe20008400000 */
[----:B------:R-:W-:-:S02]  /*2ba0*/  FSEL R8, R7, -INF , !P1 ;  /* 0xff80000007087808 */ /* 0x000fc40004800000 */
[-C--:B------:R-:W-:Y:S02]  /*2bb0*/  ISETP.GT.U32.AND P1, PT, R24, R31.reuse, PT ;  /* 0x0000001f1800720c */ /* 0x080fe40003f24070 */
[----:B------:R-:W-:Y:S01]  /*2bc0*/  FSEL R24, R9, -INF , !P3 ;  /* 0xff80000009187808 */ /* 0x000fe20005800000 */
[----:B------:R-:W-:Y:S01]  /*2bd0*/  FMUL R9, R10, UR43 ;  /* 0x0000002b0a097c20 */ /* 0x000fe20008400000 */
[----:B------:R-:W-:Y:S01]  /*2be0*/  FMUL R10, R11, UR43 ;  /* 0x0000002b0b0a7c20 */ /* 0x000fe20008400000 */
[----:B------:R-:W-:Y:S01]  /*2bf0*/  IMAD.U32 R11, RZ, RZ, UR12 ;  /* 0x0000000cff0b7e24 */ /* 0x000fe2000f8e00ff */
[----:B------:R-:W-:Y:S02]  /*2c00*/  ISETP.GT.U32.AND P3, PT, R48, R31, PT ;  /* 0x0000001f3000720c */ /* 0x000fe40003f64070 */
[----:B------:R-:W-:Y:S01]  /*2c10*/  FSEL R7, R21, -INF , !P2 ;  /* 0xff80000015077808 */ /* 0x000fe20005000000 */
[----:B------:R-:W-:Y:S01]  /*2c20*/  IMAD.U32 R21, RZ, RZ, UR29 ;  /* 0x0000001dff157e24 */ /* 0x000fe2000f8e00ff */
[----:B------:R-:W-:-:S02]  /*2c30*/  LOP3.LUT R48, R23, 0x9, R30, 0xfe, !PT ;  /* 0x0000000917307812 */ /* 0x000fc400078efe1e */
[----:B------:R-:W-:Y:S01]  /*2c40*/  ISETP.GT.U32.AND.EX P3, PT, R11, RZ, PT, P3 ;  /* 0x000000ff0b00720c */ /* 0x000fe20003f64130 */
[----:B------:R-:W-:Y:S01]  /*2c50*/  FMUL R11, R12, UR43 ;  /* 0x0000002b0c0b7c20 */ /* 0x000fe20008400000 */
[----:B------:R-:W-:Y:S01]  /*2c60*/  FMUL R12, R13, UR43 ;  /* 0x0000002b0d0c7c20 */ /* 0x000fe20008400000 */
[----:B------:R-:W-:Y:S01]  /*2c70*/  FSEL R10, R10, -INF , !P4 ;  /* 0xff8000000a0a7808 */ /* 0x000fe20006000000 */
[----:B------:R-:W-:Y:S01]  /*2c80*/  IMAD.U32 R13, RZ, RZ, UR12 ;  /* 0x0000000cff0d7e24 */ /* 0x000fe2000f8e00ff */
[-C--:B------:R-:W-:Y:S02]  /*2c90*/  ISETP.GT.U32.AND P2, PT, R26, R31.reuse, PT ;  /* 0x0000001f1a00720c */ /* 0x080fe40003f44070 */
[----:B------:R-:W-:Y:S02]  /*2ca0*/  ISETP.GT.U32.AND P4, PT, R48, R31, PT ;  /* 0x0000001f3000720c */ /* 0x000fe40003f84070 */
[----:B------:R-:W-:Y:S02]  /*2cb0*/  FSEL R5, R5, -INF , !P5 ;  /* 0xff80000005057808 */ /* 0x000fe40006800000 */
[----:B------:R-:W-:-:S02]  /*2cc0*/  LOP3.LUT R26, R21, 0xc, R30, 0xfe, !PT ;  /* 0x0000000c151a7812 */ /* 0x000fc400078efe1e */
[----:B------:R-:W-:Y:S02]  /*2cd0*/  ISETP.GT.U32.AND.EX P4, PT, R25, RZ, PT, P4 ;  /* 0x000000ff1900720c */ /* 0x000fe40003f84140 */
[----:B------:R-:W-:Y:S02]  /*2ce0*/  ISETP.GT.U32.AND.EX P0, PT, R13, RZ, PT, P0 ;  /* 0x000000ff0d00720c */ /* 0x000fe40003f04100 */
[----:B------:R-:W-:Y:S02]  /*2cf0*/  ISETP.GT.U32.AND P5, PT, R26, R31, PT ;  /* 0x0000001f1a00720c */ /* 0x000fe40003fa4070 */
[----:B------:R-:W-:Y:S01]  /*2d00*/  LOP3.LUT R48, R23, 0xa, R30, 0xfe, !PT ;  /* 0x0000000a17307812 */ /* 0x000fe200078efe1e */
[----:B------:R-:W-:Y:S01]  /*2d10*/  IMAD.U32 R23, RZ, RZ, UR12 ;  /* 0x0000000cff177e24 */ /* 0x000fe2000f8e00ff */
[----:B------:R-:W-:Y:S02]  /*2d20*/  FMNMX3 R13, R4, R5, R6, !PT ;  /* 0x00000005040d7276 */ /* 0x000fe40007800006 */
[----:B------:R-:W-:Y:S01]  /*2d30*/  LOP3.LUT R26, R21, 0xb, R30, 0xfe, !PT ;  /* 0x0000000b151a7812 */ /* 0x000fe200078efe1e */
[----:B------:R-:W-:Y:S01]  /*2d40*/  IMAD.U32 R21, RZ, RZ, UR12 ;  /* 0x0000000cff157e24 */ /* 0x000fe2000f8e00ff */
[----:B------:R-:W-:-:S02]  /*2d50*/  FSEL R12, R12, -INF , !P4 ;  /* 0xff8000000c0c7808 */ /* 0x000fc40006000000 */
[----:B------:R-:W-:Y:S02]  /*2d60*/  FSEL R9, R9, -INF , !P6 ;  /* 0xff80000009097808 */ /* 0x000fe40007000000 */
[----:B------:R-:W-:Y:S02]  /*2d70*/  ISETP.GT.U32.AND P4, PT, R48, R31, PT ;  /* 0x0000001f3000720c */ /* 0x000fe40003f84070 */
[----:B------:R-:W-:Y:S02]  /*2d80*/  FMNMX3 R13, R13, R8, R7, !PT ;  /* 0x000000080d0d7276 */ /* 0x000fe40007800007 */
[----:B------:R-:W-:Y:S02]  /*2d90*/  FSEL R11, R11, -INF , !P3 ;  /* 0xff8000000b0b7808 */ /* 0x000fe40005800000 */
[C---:B------:R-:W-:Y:S02]  /*2da0*/  ISETP.GT.U32.AND.EX P1, PT, R21.reuse, RZ, PT, P1 ;  /* 0x000000ff1500720c */ /* 0x040fe40003f24110 */
[----:B------:R-:W-:-:S02]  /*2db0*/  ISETP.GT.U32.AND.EX P5, PT, R21, RZ, PT, P5 ;  /* 0x000000ff1500720c */ /* 0x000fc40003fa4150 */
[----:B------:R-:W-:Y:S02]  /*2dc0*/  ISETP.GT.U32.AND P3, PT, R26, R31, PT ;  /* 0x0000001f1a00720c */ /* 0x000fe40003f64070 */
[----:B------:R-:W-:Y:S02]  /*2dd0*/  ISETP.GT.U32.AND.EX P4, PT, R25, RZ, PT, P4 ;  /* 0x000000ff1900720c */ /* 0x000fe40003f84140 */
[----:B------:R-:W-:Y:S01]  /*2de0*/  FMNMX3 R21, R13, R24, R9, !PT ;  /* 0x000000180d157276 */ /* 0x000fe20007800009 */
[----:B------:R-:W-:Y:S01]  /*2df0*/  FMUL R13, R17, UR43 ;  /* 0x0000002b110d7c20 */ /* 0x000fe20008400000 */
[----:B------:R-:W-:Y:S02]  /*2e00*/  ISETP.GT.U32.AND.EX P3, PT, R23, RZ, PT, P3 ;  /* 0x000000ff1700720c */ /* 0x000fe40003f64130 */
[----:B------:R-:W-:Y:S02]  /*2e10*/  FSEL R17, R14, -INF , !P4 ;  /* 0xff8000000e117808 */ /* 0x000fe40006000000 */
[----:B------:R-:W-:-:S02]  /*2e20*/  FMNMX3 R21, R21, R10, R11, !PT ;  /* 0x0000000a15157276 */ /* 0x000fc4000780000b */
[----:B------:R-:W-:Y:S02]  /*2e30*/  ISETP.GT.U32.AND.EX P2, PT, R23, RZ, PT, P2 ;  /* 0x000000ff1700720c */ /* 0x000fe40003f44120 */
[----:B------:R-:W-:Y:S02]  /*2e40*/  FSEL R25, R15, -INF , !P3 ;  /* 0xff8000000f197808 */ /* 0x000fe40005800000 */
[----:B------:R-:W-:Y:S02]  /*2e50*/  FSEL R26, R16, -INF , !P5 ;  /* 0xff800000101a7808 */ /* 0x000fe40006800000 */
[----:B------:R-:W-:Y:S02]  /*2e60*/  FMNMX3 R21, R21, R12, R17, !PT ;  /* 0x0000000c15157276 */ /* 0x000fe40007800011 */
[----:B------:R-:W-:Y:S02]  /*2e70*/  FSEL R19, R13, -INF , !P2 ;  /* 0xff8000000d137808 */ /* 0x000fe40005000000 */
[----:B------:R-:W-:-:S02]  /*2e80*/  FSEL R50, R18, -INF , !P1 ;  /* 0xff80000012327808 */ /* 0x000fc40004800000 */
[----:B------:R-:W-:Y:S02]  /*2e90*/  FMNMX3 R21, R21, R25, R26, !PT ;  /* 0x0000001915157276 */ /* 0x000fe4000780001a */
[----:B------:R-:W-:Y:S02]  /*2ea0*/  FSEL R60, R60, -INF , !P0 ;  /* 0xff8000003c3c7808 */ /* 0x000fe40004000000 */
[----:B------:R-:W-:Y:S02]  /*2eb0*/  FMNMX3 R21, R21, R19, R50, !PT ;  /* 0x0000001315157276 */ /* 0x000fe40007800032 */
[----:B------:R-:W-:Y:S02]  /*2ec0*/  LOP3.LUT P6, RZ, R0, 0xff, RZ, 0xc0, !PT ;  /* 0x000000ff00ff7812 */ /* 0x000fe400078cc0ff */
[----:B------:R-:W-:-:S05]  /*2ed0*/  FMNMX R21, R60, R21, !PT ;  /* 0x000000153c157209 */ /* 0x000fca0007800000 */
[----:B------:R-:W0:Y:S06]  /*2ee0*/  SHFL.BFLY PT, R49, R21, 0x10, 0x1f ;  /* 0x0e001f0015317f89 */ /* 0x000e2c00000e0000 */
[----:B------:R-:W1:Y:S01]  /*2ef0*/  @!P6 SYNCS.CCTL.IV [UR14+0x3810] ;  /* 0x00381000ff00e9b1 */ /* 0x000e62000800000e */
[----:B------:R-:W-:Y:S01]  /*2f00*/  NOP ;  /* 0x0000000000007918 */ /* 0x000fe20000000000 */
[----:B0-----:R-:W-:-:S05]  /*2f10*/  FMNMX3 R49, R21, R49, R22, !PT ;  /* 0x0000003115317276 */ /* 0x001fca0007800016 */
[--C-:B------:R-:W-:Y:S01]  /*2f20*/  FADD R6, R6, -R49.reuse ;  /* 0x8000003106067221 */ /* 0x100fe20000000000 */
[--C-:B------:R-:W-:Y:S01]  /*2f30*/  FADD R4, R4, -R49.reuse ;  /* 0x8000003104047221 */ /* 0x100fe20000000000 */
[--C-:B------:R-:W-:Y:S01]  /*2f40*/  FADD R5, R5, -R49.reuse ;  /* 0x8000003105057221 */ /* 0x100fe20000000000 */
[--C-:B------:R-:W-:Y:S01]  /*2f50*/  FADD R8, R8, -R49.reuse ;  /* 0x8000003108087221 */ /* 0x100fe20000000000 */
[----:B------:R-:W-:Y:S01]  /*2f60*/  FMUL R6, R6, 1.4426950216293334961 ;  /* 0x3fb8aa3b06067820 */ /* 0x000fe20000400000 */
[----:B------:R-:W-:Y:S01]  /*2f70*/  FMUL R4, R4, 1.4426950216293334961 ;  /* 0x3fb8aa3b04047820 */ /* 0x000fe20000400000 */
[----:B------:R-:W-:Y:S01]  /*2f80*/  FMUL R5, R5, 1.4426950216293334961 ;  /* 0x3fb8aa3b05057820 */ /* 0x000fe20000400000 */
[----:B------:R-:W-:Y:S01]  /*2f90*/  FMUL R8, R8, 1.4426950216293334961 ;  /* 0x3fb8aa3b08087820 */ /* 0x000fe20000400000 */
[----:B------:R0:W-:Y:S01]  /*2fa0*/  MUFU.EX2 R21, R6 ;  /* 0x0000000600157308 */ /* 0x0001e20000000800 */
[--C-:B------:R-:W-:Y:S01]  /*2fb0*/  FADD R7, R7, -R49.reuse ;  /* 0x8000003107077221 */ /* 0x100fe20000000000 */
[--C-:B------:R-:W-:Y:S01]  /*2fc0*/  FADD R24, R24, -R49.reuse ;  /* 0x8000003118187221 */ /* 0x100fe20000000000 */
[--C-:B------:R-:W-:Y:S01]  /*2fd0*/  FADD R9, R9, -R49.reuse ;  /* 0x8000003109097221 */ /* 0x100fe20000000000 */
[--C-:B------:R-:W-:Y:S01]  /*2fe0*/  FADD R10, R10, -R49.reuse ;  /* 0x800000310a0a7221 */ /* 0x100fe20000000000 */
[----:B------:R-:W-:Y:S01]  /*2ff0*/  FMUL R7, R7, 1.4426950216293334961 ;  /* 0x3fb8aa3b07077820 */ /* 0x000fe20000400000 */
[----:B------:R-:W-:Y:S01]  /*3000*/  FMUL R18, R24, 1.4426950216293334961 ;  /* 0x3fb8aa3b18127820 */ /* 0x000fe20000400000 */
[----:B------:R-:W-:Y:S01]  /*3010*/  FMUL R9, R9, 1.4426950216293334961 ;  /* 0x3fb8aa3b09097820 */ /* 0x000fe20000400000 */
[----:B------:R2:W-:Y:S01]  /*3020*/  MUFU.EX2 R13, R4 ;  /* 0x00000004000d7308 */ /* 0x0005e20000000800 */
[----:B0-----:R-:W-:Y:S01]  /*3030*/  FADD R6, -R49, R22 ;  /* 0x0000001631067221 */ /* 0x001fe20000000100 */
[----:B------:R-:W-:Y:S01]  /*3040*/  FMUL R10, R10, 1.4426950216293334961 ;  /* 0x3fb8aa3b0a0a7820 */ /* 0x000fe20000400000 */
[--C-:B------:R-:W-:Y:S01]  /*3050*/  FADD R11, R11, -R49.reuse ;  /* 0x800000310b0b7221 */ /* 0x100fe20000000000 */
[--C-:B------:R-:W-:Y:S01]  /*3060*/  FADD R12, R12, -R49.reuse ;  /* 0x800000310c0c7221 */ /* 0x100fe20000000000 */
[----:B------:R-:W-:Y:S01]  /*3070*/  FMUL R6, R6, 1.4426950216293334961 ;  /* 0x3fb8aa3b06067820 */ /* 0x000fe20000400000 */
[--C-:B------:R-:W-:Y:S01]  /*3080*/  FADD R26, R26, -R49.reuse ;  /* 0x800000311a1a7221 */ /* 0x100fe20000000000 */
[----:B------:R-:W-:Y:S01]  /*3090*/  FMUL R11, R11, 1.4426950216293334961 ;  /* 0x3fb8aa3b0b0b7820 */ /* 0x000fe20000400000 */
[----:B------:R0:W-:Y:S01]  /*30a0*/  MUFU.EX2 R14, R5 ;  /* 0x00000005000e7308 */ /* 0x0001e20000000800 */
[--C-:B--2---:R-:W-:Y:S01]  /*30b0*/  FADD R4, R17, -R49.reuse ;  /* 0x8000003111047221 */ /* 0x104fe20000000000 */
[----:B------:R-:W-:Y:S01]  /*30c0*/  FMUL R12, R12, 1.4426950216293334961 ;  /* 0x3fb8aa3b0c0c7820 */ /* 0x000fe20000400000 */
[----:B------:R-:W-:Y:S01]  /*30d0*/  FMUL R26, R26, 1.4426950216293334961 ;  /* 0x3fb8aa3b1a1a7820 */ /* 0x000fe20000400000 */
[--C-:B------:R-:W-:Y:S01]  /*30e0*/  FADD R19, R19, -R49.reuse ;  /* 0x8000003113137221 */ /* 0x100fe20000000000 */
[--C-:B------:R-:W-:Y:S01]  /*30f0*/  FADD R50, R50, -R49.reuse ;  /* 0x8000003132327221 */ /* 0x100fe20000000000 */
[----:B------:R-:W-:-:S02]  /*3100*/  FADD R60, R60, -R49 ;  /* 0x800000313c3c7221 */ /* 0x000fc40000000000 */
[----:B------:R-:W1:Y:S01]  /*3110*/  MUFU.EX2 R48, R6 ;  /* 0x0000000600307308 */ /* 0x000e620000000800 */
[----:B0-----:R-:W-:Y:S01]  /*3120*/  FMUL R5, R4, 1.4426950216293334961 ;  /* 0x3fb8aa3b04057820 */ /* 0x001fe20000400000 */
[----:B------:R-:W-:Y:S01]  /*3130*/  FADD R4, R25, -R49 ;  /* 0x8000003119047221 */ /* 0x000fe20000000000 */
[----:B------:R-:W-:Y:S01]  /*3140*/  FMUL R19, R19, 1.4426950216293334961 ;  /* 0x3fb8aa3b13137820 */ /* 0x000fe20000400000 */
[----:B------:R-:W-:Y:S02]  /*3150*/  FMUL R27, R60, 1.4426950216293334961 ;  /* 0x3fb8aa3b3c1b7820 */ /* 0x000fe40000400000 */
[----:B------:R-:W-:Y:S02]  /*3160*/  FMUL R4, R4, 1.4426950216293334961 ;  /* 0x3fb8aa3b04047820 */ /* 0x000fe40000400000 */
[----:B------:R0:W2:Y:S08]  /*3170*/  MUFU.EX2 R16, R8 ;  /* 0x0000000800107308 */ /* 0x0000b00000000800 */
[----:B------:R3:W4:Y:S01]  /*3180*/  MUFU.EX2 R15, R7 ;  /* 0x00000007000f7308 */ /* 0x0007220000000800 */
[----:B-1----:R1:W-:Y:S01]  /*3190*/  STSM.16.M88 [R28+0x2800], R48 ;  /* 0x002800301c007844 */ /* 0x0023e20000000000 */
[----:B0-----:R-:W-:Y:S01]  /*31a0*/  FADD R8, R13, R14 ;  /* 0x0000000e0d087221 */ /* 0x001fe20000000000 */
[----:B------:R-:W-:Y:S03]  /*31b0*/  BAR.SYNC.DEFER_BLOCKING 0x0 ;  /* 0x0000000000007b1d */ /* 0x000fe60000010000 */
[----:B---3--:R-:W-:-:S03]  /*31c0*/  FADD R7, R21, R8 ;  /* 0x0000000815077221 */ /* 0x008fc60000000000 */
[----:B------:R-:W0:Y:S01]  /*31d0*/  MUFU.EX2 R18, R18 ;  /* 0x0000001200127308 */ /* 0x000e220000000800 */
[----:B--2---:R-:W-:-:S07]  /*31e0*/  FADD R8, R16, R7 ;  /* 0x0000000710087221 */ /* 0x004fce0000000000 */
[----:B------:R-:W2:Y:S08]  /*31f0*/  MUFU.EX2 R23, R9 ;  /* 0x0000000900177308 */ /* 0x000eb00000000800 */
[----:B------:R-:W3:Y:S01]  /*3200*/  MUFU.EX2 R56, R10 ;  /* 0x0000000a00387308 */ /* 0x000ee20000000800 */
[----:B------:R1:W0:Y:S01]  /*3210*/  LDSM.16.M88 R54, [R3+UR14+0x2800] ;  /* 0x0028000e0336783b */ /* 0x0002220008000000 */
[----:B------:R-:W5:Y:S06]  /*3220*/  SYNCS.PHASECHK.TRANS64.TRYWAIT P0, [UR37], R20 ;  /* 0x00000014ff0075a7 */ /* 0x000f6c0008001125 */
[----:B------:R-:W0:Y:S08]  /*3230*/  MUFU.EX2 R24, R11 ;  /* 0x0000000b00187308 */ /* 0x000e300000000800 */
[----:B------:R4:W-:Y:S08]  /*3240*/  MUFU.EX2 R25, R5 ;  /* 0x0000000500197308 */ /* 0x0009f00000000800 */
[----:B------:R1:W0:Y:S01]  /*3250*/  MUFU.EX2 R17, R12 ;  /* 0x0000000c00117308 */ /* 0x0002220000000800 */
[----:B----4-:R-:W-:-:S07]  /*3260*/  FADD R5, R15, R8 ;  /* 0x000000080f057221 */ /* 0x010fce0000000000 */
[----:B------:R0:W4:Y:S01]  /*3270*/  MUFU.EX2 R58, R4 ;  /* 0x00000004003a7308 */ /* 0x0001220000000800 */
[----:B-1----:R-:W-:-:S07]  /*3280*/  FMUL R12, R50, 1.4426950216293334961 ;  /* 0x3fb8aa3b320c7820 */ /* 0x002fce0000400000 */
[----:B------:R-:W1:Y:S01]  /*3290*/  MUFU.EX2 R26, R26 ;  /* 0x0000001a001a7308 */ /* 0x000e620000000800 */
[----:B0-----:R-:W-:-:S04]  /*32a0*/  FADD R4, R18, R5 ;  /* 0x0000000512047221 */ /* 0x001fc80000000000 */
[----:B--2---:R-:W-:-:S03]  /*32b0*/  FADD R5, R23, R4 ;  /* 0x0000000417057221 */ /* 0x004fc60000000000 */
[----:B------:R-:W0:Y:S01]  /*32c0*/  MUFU.EX2 R19, R19 ;  /* 0x0000001300137308 */ /* 0x000e220000000800 */
[----:B---3--:R-:W-:-:S04]  /*32d0*/  FADD R5, R56, R5 ;  /* 0x0000000538057221 */ /* 0x008fc80000000000 */
[----:B------:R-:W-:-:S03]  /*32e0*/  FADD R4, R24, R5 ;  /* 0x0000000518047221 */ /* 0x000fc60000000000 */
[----:B------:R-:W2:Y:S01]  /*32f0*/  MUFU.EX2 R12, R12 ;  /* 0x0000000c000c7308 */ /* 0x000ea20000000800 */
[----:B------:R-:W-:-:S04]  /*3300*/  FADD R4, R17, R4 ;  /* 0x0000000411047221 */ /* 0x000fc80000000000 */
[----:B------:R-:W-:-:S03]  /*3310*/  FADD R5, R25, R4 ;  /* 0x0000000419057221 */ /* 0x000fc60000000000 */
[----:B------:R-:W3:Y:S01]  /*3320*/  MUFU.EX2 R27, R27 ;  /* 0x0000001b001b7308 */ /* 0x000ee20000000800 */
[----:B----4-:R-:W-:-:S04]  /*3330*/  FADD R5, R58, R5 ;  /* 0x000000053a057221 */ /* 0x010fc80000000000 */
[----:B-1----:R-:W-:-:S04]  /*3340*/  FADD R4, R26, R5 ;  /* 0x000000051a047221 */ /* 0x002fc80000000000 */
[----:B0-----:R-:W-:-:S04]  /*3350*/  FADD R5, R19, R4 ;  /* 0x0000000413057221 */ /* 0x001fc80000000000 */
[----:B--2---:R-:W-:-:S04]  /*3360*/  FADD R4, R12, R5 ;  /* 0x000000050c047221 */ /* 0x004fc80000000000 */
[----:B---3--:R-:W-:-:S05]  /*3370*/  FADD R51, R27, R4 ;  /* 0x000000041b337221 */ /* 0x008fca0000000000 */
[----:B------:R0:W1:Y:S01]  /*3380*/  SHFL.BFLY PT, R50, R51, 0x10, 0x1f ;  /* 0x0e001f0033327f89 */ /* 0x00006200000e0000 */
[----:B-----5:R-:W-:Y:S05]  /*3390*/  @!P0 BRA `(.L_x_18) ;  /* 0x00000014007c8947 */ /* 0x020fea0003800000 */
.L_x_26:
[----:B------:R-:W-:-:S04]  /*33a0*/  IMAD.WIDE R4, R32, 0x2, R52 ;  /* 0x0000000220047825 */ /* 0x000fc800078e0234 */
[C---:B------:R-:W-:Y:S01]  /*33b0*/  IMAD.WIDE R6, R32.reuse, 0x2, R46 ;  /* 0x0000000220067825 */ /* 0x040fe200078e022e */
[----:B------:R-:W2:Y:S03]  /*33c0*/  LDG.E.U16 R60, desc[UR30][R4.64] ;  /* 0x0000001e043c7981 */ /* 0x000ea6000c1e1500 */
[C---:B------:R-:W-:Y:S01]  /*33d0*/  IMAD.WIDE R8, R32.reuse, 0x2, R44 ;  /* 0x0000000220087825 */ /* 0x040fe200078e022c */
[----:B------:R-:W3:Y:S03]  /*33e0*/  LDG.E.U16 R55, desc[UR30][R6.64] ;  /* 0x0000001e06377981 */ /* 0x000ee6000c1e1500 */
[----:B------:R-:W-:Y:S01]  /*33f0*/  IMAD.WIDE R10, R32, 0x2, R42 ;  /* 0x00000002200a7825 */ /* 0x000fe200078e022a */
[----:B------:R-:W4:Y:S04]  /*3400*/  LDG.E.U16 R57, desc[UR30][R8.64] ;  /* 0x0000001e08397981 */ /* 0x000f28000c1e1500 */
[----:B------:R-:W5:Y:S01]  /*3410*/  LDG.E.U16 R59, desc[UR30][R10.64] ;  /* 0x0000001e0a3b7981 */ /* 0x000f62000c1e1500 */
[----:B------:R-:W-:Y:S01]  /*3420*/  F2FP.BF16.F32.PACK_AB R20, R14, R13 ;  /* 0x0000000d0e14723e */ /* 0x000fe200000010ff */
[----:B------:R-:W-:Y:S01]  /*3430*/  ULEA UR37, UR35, UR14, 0x3 ;  /* 0x0000000e23257291 */ /* 0x000fe2000f8e18ff */
[----:B------:R-:W-:Y:S01]  /*3440*/  F2FP.BF16.F32.PACK_AB R21, R16, R21 ;  /* 0x000000151015723e */ /* 0x000fe200000010ff */
[----:B01----:R-:W-:Y:S01]  /*3450*/  FADD R51, R51, R50 ;  /* 0x0000003233337221 */ /* 0x003fe20000000000 */
[----:B------:R-:W-:Y:S01]  /*3460*/  F2FP.BF16.F32.PACK_AB R22, R18, R15 ;  /* 0x0000000f1216723e */ /* 0x000fe200000010ff */
[----:B------:R-:W-:Y:S01]  /*3470*/  UIADD3 UR37, UPT, UPT, UR37, 0x3800, URZ ;  /* 0x0000380025257890 */ /* 0x000fe2000fffe0ff */
[----:B------:R-:W-:Y:S01]  /*3480*/  F2FP.BF16.F32.PACK_AB R23, R56, R23 ;  /* 0x000000173817723e */ /* 0x000fe200000010ff */
[----:B------:R-:W-:Y:S01]  /*3490*/  UMOV UR28, UR8 ;  /* 0x00000008001c7c82 */ /* 0x000fe20008000000 */
[----:B------:R-:W-:-:S02]  /*34a0*/  F2FP.BF16.F32.PACK_AB R24, R17, R24 ;  /* 0x000000181118723e */ /* 0x000fc400000010ff */
[----:B------:R-:W-:Y:S02]  /*34b0*/  F2FP.BF16.F32.PACK_AB R25, R58, R25 ;  /* 0x000000193a19723e */ /* 0x000fe400000010ff */
[----:B------:R-:W-:Y:S02]  /*34c0*/  F2FP.BF16.F32.PACK_AB R26, R19, R26 ;  /* 0x0000001a131a723e */ /* 0x000fe400000010ff */
[----:B------:R-:W-:-:S04]  /*34d0*/  F2FP.BF16.F32.PACK_AB R27, R27, R12 ;  /* 0x0000000c1b1b723e */ /* 0x000fc800000010ff */
[----:B------:R-:W-:Y:S01]  /*34e0*/  STTM.16dp32bit_t0_t15.x8 tmem[UR21], R20 ;  /* 0x00000014000079ed */ /* 0x000fe20008980015 */
[----:B------:R-:W-:Y:S01]  /*34f0*/  STTM.16dp32bit_t16_t31.x8 tmem[UR21+0x8], R20 ;  /* 0x00000814000079ed */ /* 0x000fe200089a0015 */
[----:B--2---:R0:W-:Y:S04]  /*3500*/  STS.U16 [R29+UR14+0x3000], R60 ;  /* 0x0030003c1d007988 */ /* 0x0041e8000800040e */
[----:B---3--:R0:W-:Y:S04]  /*3510*/  STS.U16 [R29+UR14+0x3200], R55 ;  /* 0x003200371d007988 */ /* 0x0081e8000800040e */
[----:B----4-:R0:W-:Y:S04]  /*3520*/  STS.U16 [R29+UR14+0x3400], R57 ;  /* 0x003400391d007988 */ /* 0x0101e8000800040e */
[----:B-----5:R0:W-:Y:S01]  /*3530*/  STS.U16 [R29+UR14+0x3600], R59 ;  /* 0x0036003b1d007988 */ /* 0x0201e2000800040e */
[----:B------:R-:W1:Y:S02]  /*3540*/  FENCE.VIEW.ASYNC.T ;  /* 0x00000000000073c6 */ /* 0x000e640000000200 */
[----:B-1----:R-:W-:Y:S06]  /*3550*/  BAR.SYNC.DEFER_BLOCKING 0x0 ;  /* 0x0000000000007b1d */ /* 0x002fec0000010000 */
[----:B------:R-:W1:Y:S01]  /*3560*/  LDTM.x16 R4, tmem[UR32] ;  /* 0x00000020000479ee */ /* 0x000e620008240000 */
[----:B------:R-:W-:Y:S01]  /*3570*/  NOP ;  /* 0x0000000000007918 */ /* 0x000fe20000000000 */
[C---:B-1----:R-:W-:Y:S01]  /*3580*/  FMUL R4, R54.reuse, R4 ;  /* 0x0000000436047220 */ /* 0x042fe20000400000 */
        /* <DEDUP_REMOVED lines=15> */
[----:B------:R0:W-:Y:S01]  /*3680*/  STTM.x16 tmem[UR32], R4 ;  /* 0x00000004000079ed */ /* 0x0001e20008240020 */
[----:B------:R-:W1:Y:S02]  /*3690*/  FENCE.VIEW.ASYNC.T ;  /* 0x00000000000073c6 */ /* 0x000e640000000200 */
[----:B-1----:R-:W-:Y:S06]  /*36a0*/  BAR.SYNC.DEFER_BLOCKING 0x0 ;  /* 0x0000000000007b1d */ /* 0x002fec0000010000 */
[----:B------:R1:W-:Y:S06]  /*36b0*/  MEMBAR.ALL.CTA ;  /* 0x0000000000007992 */ /* 0x0003ec0000008000 */
[----:B-1----:R-:W1:Y:S02]  /*36c0*/  FENCE.VIEW.ASYNC.S ;  /* 0x00000000000073c6 */ /* 0x002e640000000000 */
[----:B-1----:R-:W-:Y:S06]  /*36d0*/  BAR.SYNC.DEFER_BLOCKING 0x0 ;  /* 0x0000000000007b1d */ /* 0x002fec0000010000 */
[----:B------:R-:W-:Y:S05]  /*36e0*/  BRA.U UP3, `(.L_x_19) ;  /* 0x0000000103387547 */ /* 0x000fea000b800000 */
[----:B------:R-:W-:Y:S01]  /*36f0*/  UIADD3 UR44, UPT, UPT, UR15, 0x48, URZ ;  /* 0x000000480f2c7890 */ /* 0x000fe2000fffe0ff */
[----:B------:R-:W-:Y:S01]  /*3700*/  UMOV UR24, UR4 ;  /* 0x0000000400187c82 */ /* 0x000fe20008000000 */
[----:B------:R-:W-:Y:S01]  /*3710*/  UMOV UR25, 0x80004020 ;  /* 0x8000402000197882 */ /* 0x000fe20000000000 */
[----:B------:R-:W-:Y:S01]  /*3720*/  UMOV UR26, 0x0 ;  /* 0x00000000001a7882 */ /* 0x000fe20000000000 */
[----:B------:R-:W-:Y:S01]  /*3730*/  UMOV UR27, 0x8080490 ;  /* 0x08080490001b7882 */ /* 0x000fe20000000000 */
[----:B------:R-:W-:Y:S01]  /*3740*/  UMOV UR10, UR37 ;  /* 0x00000025000a7c82 */ /* 0x000fe20008000000 */
[----:B------:R-:W-:Y:S01]  /*3750*/  UMOV UR11, URZ ;  /* 0x000000ff000b7c82 */ /* 0x000fe20008000000 */
[----:B------:R-:W-:Y:S01]  /*3760*/  UMOV UR46, 0x0 ;  /* 0x00000000002e7882 */ /* 0x000fe20000000000 */
[----:B------:R-:W-:Y:S01]  /*3770*/  UMOV UR47, 0x8080490 ;  /* 0x08080490002f7882 */ /* 0x000fe20000000000 */
[----:B------:R1:W-:Y:S01]  /*3780*/  UTCHMMA tmem[UR20], gdesc[UR24], tmem[UR15], tmem[UR26], idesc[UR27], UPT ;  /* 0x00ff1a18140079ea */ /* 0x0003e2000b80000f */
[----:B------:R-:W-:Y:S01]  /*3790*/  UMOV UR9, UR10 ;  /* 0x0000000a00097c82 */ /* 0x000fe20008000000 */
[----:B------:R1:W-:Y:S01]  /*37a0*/  UTCHMMA tmem[UR44], gdesc[UR18], tmem[UR15], tmem[UR46], idesc[UR47], UPT ;  /* 0x00ff2e122c0079ea */ /* 0x0003e2000b80000f */
[----:B------:R1:W-:Y:S01]  /*37b0*/  UTCBAR [UR9], URZ ;  /* 0x000000ff090073e9 */ /* 0x0003e200080000ff */
[----:B------:R-:W-:-:S02]  /*37c0*/  NOP ;  /* 0x0000000000007918 */ /* 0x000fc40000000000 */
.L_x_19:
[----:B------:R-:W-:Y:S01]  /*37d0*/  UISETP.GE.U32.AND UP0, UPT, UR29, UR33, UPT ;  /* 0x000000211d00728c */ /* 0x000fe2000bf06070 */
[----:B------:R-:W-:Y:S01]  /*37e0*/  FFMA R33, R48, R33, R51 ;  /* 0x0000002130217223 */ /* 0x000fe20000000033 */
[----:B------:R-:W-:Y:S01]  /*37f0*/  UIADD3 UR35, UPT, UPT, UR35, 0x1, URZ ;  /* 0x0000000123237890 */ /* 0x000fe2000fffe0ff */
[----:B------:R-:W-:Y:S01]  /*3800*/  VIADD R32, R32, UR22 ;  /* 0x0000001620207c36 */ /* 0x000fe20008000000 */
[----:B------:R-:W-:Y:S01]  /*3810*/  UISETP.GE.U32.AND.EX UP0, UPT, UR12, URZ, UPT, UP0 ;  /* 0x000000ff0c00728c */ /* 0x000fe2000bf06100 */
[----:B------:R-:W-:Y:S01]  /*3820*/  IMAD.U32 R20, RZ, RZ, UR28 ;  /* 0x0000001cff147e24 */ /* 0x000fe2000f8e00ff */
[----:B------:R-:W-:Y:S01]  /*3830*/  UISETP.GT.AND UP4, UPT, UR35, 0x1, UPT ;  /* 0x000000012300788c */ /* 0x000fe2000bf84270 */
[----:B------:R-:W-:Y:S01]  /*3840*/  IMAD.MOV.U32 R22, RZ, RZ, R49 ;  /* 0x000000ffff167224 */ /* 0x000fe200078e0031 */
[----:B------:R-:W-:Y:S02]  /*3850*/  UIADD3 UR36, UPT, UPT, UR34, UR36, URZ ;  /* 0x0000002422247290 */ /* 0x000fe4000fffe0ff */
[----:B-1----:R-:W-:-:S02]  /*3860*/  USEL UR9, URZ, 0x1, !UP4 ;  /* 0x00000001ff097887 */ /* 0x002fc4000e000000 */
[----:B------:R-:W-:Y:S02]  /*3870*/  USEL UR35, UR35, URZ, !UP4 ;  /* 0x000000ff23237287 */ /* 0x000fe4000e000000 */
[----:B------:R-:W-:-:S03]  /*3880*/  ULOP3.LUT UR8, UR8, UR9, URZ, 0x3c, !UPT ;  /* 0x0000000908087292 */ /* 0x000fc6000f8e3cff */
[----:B------:R-:W-:Y:S01]  /*3890*/  UMOV UR9, UR29 ;  /* 0x0000001d00097c82 */ /* 0x000fe20008000000 */
[----:B------:R-:W-:Y:S08]  /*38a0*/  BRA.U !UP0, `(.L_x_20) ;  /* 0xffffffed08187547 */ /* 0x000ff0000b83ffff */
[----:B------:R-:W-:Y:S01]  /*38b0*/  UISETP.GE.AND UP0, UPT, UR23, 0x1, UPT ;  /* 0x000000011700788c */ /* 0x000fe2000bf06270 */
[----:B------:R-:W-:-:S08]  /*38c0*/  IMAD.MOV.U32 R22, RZ, RZ, R49 ;  /* 0x000000ffff167224 */ /* 0x000fd000078e0031 */
[----:B------:R-:W-:Y:S05]  /*38d0*/  BRA.U !UP0, `(.L_x_15) ;  /* 0x0000000108147547 */ /* 0x000fea000b800000 */
[----:B------:R-:W-:-:S06]  /*38e0*/  USHF.L.U32 UR4, UR28, 0x1f, URZ ;  /* 0x0000001f1c047899 */ /* 0x000fcc00080006ff */
[----:B0-----:R-:W-:-:S04]  /*38f0*/  IMAD.U32 R4, RZ, RZ, UR4 ;  /* 0x00000004ff047e24 */ /* 0x001fc8000f8e00ff */
[----:B------:R-:W0:Y:S02]  /*3900*/  SYNCS.PHASECHK.TRANS64.TRYWAIT P0, [UR37], R4 ;  /* 0x00000004ff0075a7 */ /* 0x000e240008001125 */
[----:B0-----:R-:W-:Y:S05]  /*3910*/  @!P0 BRA `(.L_x_21) ;  /* 0x0000001000288947 */ /* 0x001fea0003800000 */
.L_x_27:
[----:B------:R-:W-:-:S07]  /*3920*/  IMAD.MOV.U32 R22, RZ, RZ, R49 ;  /* 0x000000ffff167224 */ /* 0x000fce00078e0031 */
.L_x_15:
[----:B------:R-:W-:Y:S01]  /*3930*/  BAR.SYNC.DEFER_BLOCKING 0x0 ;  /* 0x0000000000007b1d */ /* 0x000fe20000010000 */
[C---:B------:R-:W-:Y:S01]  /*3940*/  LOP3.LUT P0, RZ, R0.reuse, 0xff, RZ, 0xc0, !PT ;  /* 0x000000ff00ff7812 */ /* 0x040fe2000780c0ff */
[----:B0-2---:R-:W-:Y:S01]  /*3950*/  IMAD.MOV.U32 R5, RZ, RZ, 0x3dc6b27f ;  /* 0x3dc6b27fff057424 */ /* 0x005fe200078e00ff */
[----:B------:R-:W-:Y:S02]  /*3960*/  FSETP.GEU.AND P1, PT, R33, 1.175494350822287508e-38, PT ;  /* 0x008000002100780b */ /* 0x000fe40003f2e000 */
[C---:B------:R-:W-:Y:S01]  /*3970*/  LOP3.LUT R29, R0.reuse, 0x80, RZ, 0xc0, !PT ;  /* 0x00000080001d7812 */ /* 0x040fe200078ec0ff */
[----:B------:R-:W0:Y:S01]  /*3980*/  LDCU.64 UR4, c[0x0][0x3e0] ;  /* 0x00007c00ff0477ac */ /* 0x000e220008000a00 */
[----:B------:R-:W-:Y:S02]  /*3990*/  FSEL R20, RZ, -23, P1 ;  /* 0xc1b80000ff147808 */ /* 0x000fe40000800000 */
[----:B------:R-:W-:Y:S02]  /*39a0*/  LOP3.LUT R30, R0, 0x7f, RZ, 0xc0, !PT ;  /* 0x0000007f001e7812 */ /* 0x000fe400078ec0ff */
[----:B------:R-:W-:-:S03]  /*39b0*/  LEA R29, R29, UR14, 0x5 ;  /* 0x0000000e1d1d7c11 */ /* 0x000fc6000f8e28ff */
[----:B------:R-:W1:Y:S02]  /*39c0*/  @!P0 SYNCS.CCTL.IV [UR14+0x3800] ;  /* 0x00380000ff0089b1 */ /* 0x000e64000800000e */
[----:B-1----:R-:W-:Y:S01]  /*39d0*/  BAR.SYNC.DEFER_BLOCKING 0x0 ;  /* 0x0000000000007b1d */ /* 0x002fe20000010000 */
[----:B0-----:R-:W-:-:S04]  /*39e0*/  UIMAD UR4, UR13, UR4, URZ ;  /* 0x000000040d0472a4 */ /* 0x001fc8000f8e02ff */
[----:B------:R-:W-:Y:S01]  /*39f0*/  USHF.L.U32 UR6, UR4, 0x1, URZ ;  /* 0x0000000104067899 */ /* 0x000fe200080006ff */
[----:B------:R-:W0:Y:S02]  /*3a00*/  @!P0 SYNCS.CCTL.IV [UR14+0x3808] ;  /* 0x00380800ff0089b1 */ /* 0x000e24000800000e */
[----:B0-----:R0:W-:Y:S01]  /*3a10*/  STSM.16.M88 [R28], R33 ;  /* 0x000000211c007844 */ /* 0x0011e20000000000 */
[----:B------:R-:W-:Y:S01]  /*3a20*/  BAR.SYNC.DEFER_BLOCKING 0x0 ;  /* 0x0000000000007b1d */ /* 0x000fe20000010000 */
[----:B0-----:R-:W-:-:S05]  /*3a30*/  @!P1 FMUL R33, R33, 8388608 ;  /* 0x4b00000021219820 */ /* 0x001fca0000400000 */
[C---:B------:R-:W-:Y:S02]  /*3a40*/  IADD3 R4, PT, PT, R33.reuse, -0x3f3504f3, RZ ;  /* 0xc0cafb0d21047810 */ /* 0x040fe40007ffe0ff */
[----:B------:R-:W-:Y:S02]  /*3a50*/  ISETP.GE.U32.AND P1, PT, R33, 0x7f800000, PT ;  /* 0x7f8000002100780c */ /* 0x000fe40003f26070 */
[----:B------:R-:W-:-:S04]  /*3a60*/  LOP3.LUT R24, R4, 0xff800000, RZ, 0xc0, !PT ;  /* 0xff80000004187812 */ /* 0x000fc800078ec0ff */
[----:B------:R-:W-:Y:S01]  /*3a70*/  I2FP.F32.S32 R25, R24 ;  /* 0x0000001800197245 */ /* 0x000fe20000201400 */
[----:B------:R-:W-:Y:S01]  /*3a80*/  IMAD.IADD R4, R33, 0x1, -R24 ;  /* 0x0000000121047824 */ /* 0x000fe200078e0a18 */
[----:B------:R-:W0:Y:S03]  /*3a90*/  LDSM.16.M88 R21, [R3+UR14] ;  /* 0x0000000e0315783b */ /* 0x000e260008000000 */
[----:B------:R-:W-:Y:S01]  /*3aa0*/  FADD R26, R4, -1 ;  /* 0xbf800000041a7421 */ /* 0x000fe20000000000 */
[----:B------:R-:W-:Y:S02]  /*3ab0*/  FFMA.FTZ R25, R25, 1.1920928955078125e-07, R20 ;  /* 0x3400000019197823 */ /* 0x000fe40000010014 */
[----:B------:R-:W1:Y:S01]  /*3ac0*/  LDC R20, c[0x0][0x3e8] ;  /* 0x0000fa00ff147b82 */ /* 0x000e620000000800 */
[----:B------:R-:W-:-:S04]  /*3ad0*/  FFMA.FTZ R5, R26, R5, -0.16845393180847167969 ;  /* 0xbe2c7f301a057423 */ /* 0x000fc80000010005 */
[----:B------:R-:W-:-:S04]  /*3ae0*/  FFMA.FTZ R5, R26, R5, 0.1716887056827545166 ;  /* 0x3e2fcf2a1a057423 */ /* 0x000fc80000010005 */
[----:B------:R-:W-:-:S04]  /*3af0*/  FFMA.FTZ R5, R26, R5, -0.17900948226451873779 ;  /* 0xbe374e431a057423 */ /* 0x000fc80000010005 */
[----:B------:R-:W-:-:S04]  /*3b00*/  FFMA.FTZ R5, R26, R5, 0.20512372255325317383 ;  /* 0x3e520bf41a057423 */ /* 0x000fc80000010005 */
[----:B------:R-:W-:-:S04]  /*3b10*/  FFMA.FTZ R5, R26, R5, -0.24046532809734344482 ;  /* 0xbe763c8b1a057423 */ /* 0x000fc80000010005 */
[----:B------:R-:W-:-:S04]  /*3b20*/  FFMA.FTZ R5, R26, R5, 0.28857114911079406738 ;  /* 0x3e93bf991a057423 */ /* 0x000fc80000010005 */
[C---:B------:R-:W-:Y:S02]  /*3b30*/  FFMA.FTZ R23, R26.reuse, R5, -0.36067417263984680176 ;  /* 0xbeb8aa491a177423 */ /* 0x040fe40000010005 */
[----:B------:R-:W2:Y:S01]  /*3b40*/  LDTM.x16 R4, tmem[UR32] ;  /* 0x00000020000479ee */ /* 0x000ea20008240000 */
[----:B------:R-:W-:Y:S01]  /*3b50*/  NOP ;  /* 0x0000000000007918 */ /* 0x000fe20000000000 */
[C---:B------:R-:W-:Y:S01]  /*3b60*/  FFMA.FTZ R23, R26.reuse, R23, 0.48089820146560668945 ;  /* 0x3ef6384a1a177423 */ /* 0x040fe20000010017 */
[----:B--2---:R-:W-:Y:S03]  /*3b70*/  BAR.SYNC.DEFER_BLOCKING 0x0 ;  /* 0x0000000000007b1d */ /* 0x004fe60000010000 */
[----:B------:R-:W-:Y:S01]  /*3b80*/  FFMA.FTZ R23, R26, R23, -0.72134751081466674805 ;  /* 0xbf38aa3b1a177423 */ /* 0x000fe20000010017 */
[----:B0-----:R-:W-:-:S03]  /*3b90*/  FSETP.GT.AND P0, PT, |R21|, 8.50705917302346158658e+37, PT ;  /* 0x7e8000001500780b */ /* 0x001fc60003f04200 */
[----:B------:R-:W-:Y:S01]  /*3ba0*/  FMUL R23, R26, R23 ;  /* 0x000000171a177220 */ /* 0x000fe20000400000 */
[----:B------:R-:W-:-:S03]  /*3bb0*/  FSETP.GEU.AND P2, PT, |R21|, 1.175494350822287508e-38, PT ;  /* 0x008000001500780b */ /* 0x000fc60003f4e200 */
[----:B------:R-:W-:Y:S01]  /*3bc0*/  FMUL R27, R26, R23 ;  /* 0x000000171a1b7220 */ /* 0x000fe20000400000 */
[----:B------:R-:W-:-:S03]  /*3bd0*/  IMAD R23, R30, 0x10, R29 ;  /* 0x000000101e177824 */ /* 0x000fc600078e021d */
[----:B------:R-:W-:Y:S02]  /*3be0*/  FFMA.FTZ R26, R26, 1.4426950216293334961, R27 ;  /* 0x3fb8aa3b1a1a7823 */ /* 0x000fe4000001001b */
[----:B------:R-:W-:Y:S02]  /*3bf0*/  @P0 FMUL R21, R21, 0.25 ;  /* 0x3e80000015150820 */ /* 0x000fe40000400000 */
[----:B------:R-:W-:Y:S01]  /*3c00*/  FADD R25, R25, R26 ;  /* 0x0000001a19197221 */ /* 0x000fe20000000000 */
[----:B------:R-:W-:Y:S01]  /*3c10*/  @P0 FMUL R6, R6, 0.25 ;  /* 0x3e80000006060820 */ /* 0x000fe20000400000 */
[----:B------:R-:W-:Y:S01]  /*3c20*/  @P0 FMUL R7, R7, 0.25 ;  /* 0x3e80000007070820 */ /* 0x000fe20000400000 */
[----:B------:R-:W-:Y:S01]  /*3c30*/  @!P2 FMUL R21, R21, 16777216 ;  /* 0x4b8000001515a820 */ /* 0x000fe20000400000 */
[----:B------:R-:W-:Y:S01]  /*3c40*/  @P0 FMUL R4, R4, 0.25 ;  /* 0x3e80000004040820 */ /* 0x000fe20000400000 */
[----:B------:R-:W-:Y:S01]  /*3c50*/  @P0 FMUL R8, R8, 0.25 ;  /* 0x3e80000008080820 */ /* 0x000fe20000400000 */
[----:B------:R-:W-:Y:S01]  /*3c60*/  @P0 FMUL R10, R10, 0.25 ;  /* 0x3e8000000a0a0820 */ /* 0x000fe20000400000 */
[----:B------:R-:W-:Y:S01]  /*3c70*/  @P0 FMUL R11, R11, 0.25 ;  /* 0x3e8000000b0b0820 */ /* 0x000fe20000400000 */
[----:B------:R-:W-:Y:S01]  /*3c80*/  @P0 FMUL R15, R15, 0.25 ;  /* 0x3e8000000f0f0820 */ /* 0x000fe20000400000 */
[----:B------:R-:W0:Y:S01]  /*3c90*/  MUFU.RCP R21, R21 ;  /* 0x0000001500157308 */ /* 0x000e220000001000 */
[----:B------:R-:W-:Y:S01]  /*3ca0*/  @P0 FMUL R12, R12, 0.25 ;  /* 0x3e8000000c0c0820 */ /* 0x000fe20000400000 */
[----:B------:R-:W-:Y:S01]  /*3cb0*/  @P0 FMUL R13, R13, 0.25 ;  /* 0x3e8000000d0d0820 */ /* 0x000fe20000400000 */
[----:B------:R-:W-:Y:S01]  /*3cc0*/  @P0 FMUL R14, R14, 0.25 ;  /* 0x3e8000000e0e0820 */ /* 0x000fe20000400000 */
[----:B------:R-:W-:Y:S01]  /*3cd0*/  @P0 FMUL R16, R16, 0.25 ;  /* 0x3e80000010100820 */ /* 0x000fe20000400000 */
[----:B------:R-:W-:Y:S01]  /*3ce0*/  @P0 FMUL R18, R18, 0.25 ;  /* 0x3e80000012120820 */ /* 0x000fe20000400000 */
[----:B------:R-:W-:Y:S01]  /*3cf0*/  @!P2 FMUL R6, R6, 16777216 ;  /* 0x4b8000000606a820 */ /* 0x000fe20000400000 */
[----:B------:R-:W-:Y:S01]  /*3d00*/  @!P2 FMUL R7, R7, 16777216 ;  /* 0x4b8000000707a820 */ /* 0x000fe20000400000 */
[----:B------:R-:W-:Y:S01]  /*3d10*/  @P0 FMUL R9, R9, 0.25 ;  /* 0x3e80000009090820 */ /* 0x000fe20000400000 */
[----:B------:R-:W-:Y:S01]  /*3d20*/  @!P2 FMUL R4, R4, 16777216 ;  /* 0x4b8000000404a820 */ /* 0x000fe20000400000 */
[----:B------:R-:W-:Y:S01]  /*3d30*/  @!P2 FMUL R8, R8, 16777216 ;  /* 0x4b8000000808a820 */ /* 0x000fe20000400000 */
[----:B------:R-:W-:Y:S01]  /*3d40*/  @!P2 FMUL R10, R10, 16777216 ;  /* 0x4b8000000a0aa820 */ /* 0x000fe20000400000 */
[----:B------:R-:W-:Y:S01]  /*3d50*/  @!P2 FMUL R11, R11, 16777216 ;  /* 0x4b8000000b0ba820 */ /* 0x000fe20000400000 */
[----:B------:R-:W-:Y:S01]  /*3d60*/  @!P2 FMUL R15, R15, 16777216 ;  /* 0x4b8000000f0fa820 */ /* 0x000fe20000400000 */
[----:B------:R-:W-:Y:S01]  /*3d70*/  @!P2 FMUL R12, R12, 16777216 ;  /* 0x4b8000000c0ca820 */ /* 0x000fe20000400000 */
[----:B------:R-:W-:Y:S01]  /*3d80*/  @!P2 FMUL R13, R13, 16777216 ;  /* 0x4b8000000d0da820 */ /* 0x000fe20000400000 */
[----:B------:R-:W-:Y:S01]  /*3d90*/  @!P2 FMUL R14, R14, 16777216 ;  /* 0x4b8000000e0ea820 */ /* 0x000fe20000400000 */
[----:B------:R-:W-:Y:S01]  /*3da0*/  @P0 FMUL R5, R5, 0.25 ;  /* 0x3e80000005050820 */ /* 0x000fe20000400000 */
[----:B------:R-:W-:Y:S01]  /*3db0*/  @P0 FMUL R17, R17, 0.25 ;  /* 0x3e80000011110820 */ /* 0x000fe20000400000 */
[----:B------:R-:W-:Y:S01]  /*3dc0*/  @!P2 FMUL R16, R16, 16777216 ;  /* 0x4b8000001010a820 */ /* 0x000fe20000400000 */
[----:B------:R-:W-:Y:S01]  /*3dd0*/  @!P2 FMUL R18, R18, 16777216 ;  /* 0x4b8000001212a820 */ /* 0x000fe20000400000 */
[----:B0-----:R-:W-:Y:S01]  /*3de0*/  FMUL R27, R21, R6 ;  /* 0x00000006151b7220 */ /* 0x001fe20000400000 */
[----:B------:R-:W-:Y:S01]  /*3df0*/  @P0 FMUL R19, R19, 0.25 ;  /* 0x3e80000013130820 */ /* 0x000fe20000400000 */
[----:B------:R-:W-:Y:S01]  /*3e00*/  FMUL R6, R21, R7 ;  /* 0x0000000715067220 */ /* 0x000fe20000400000 */
[----:B------:R-:W-:Y:S01]  /*3e10*/  @!P2 FMUL R9, R9, 16777216 ;  /* 0x4b8000000909a820 */ /* 0x000fe20000400000 */
[C---:B------:R-:W-:Y:S01]  /*3e20*/  FMUL R4, R21.reuse, R4 ;  /* 0x0000000415047220 */ /* 0x040fe20000400000 */
[C---:B------:R-:W-:Y:S01]  /*3e30*/  FMUL R7, R21.reuse, R8 ;  /* 0x0000000815077220 */ /* 0x040fe20000400000 */
[C---:B------:R-:W-:Y:S01]  /*3e40*/  FMUL R10, R21.reuse, R10 ;  /* 0x0000000a150a7220 */ /* 0x040fe20000400000 */
[C---:B------:R-:W-:Y:S01]  /*3e50*/  FMUL R29, R21.reuse, R11 ;  /* 0x0000000b151d7220 */ /* 0x040fe20000400000 */
[C---:B------:R-:W-:Y:S01]  /*3e60*/  FMUL R31, R21.reuse, R15 ;  /* 0x0000000f151f7220 */ /* 0x040fe20000400000 */
[C---:B------:R-:W-:Y:S01]  /*3e70*/  FMUL R12, R21.reuse, R12 ;  /* 0x0000000c150c7220 */ /* 0x040fe20000400000 */
[C---:B------:R-:W-:Y:S01]  /*3e80*/  FMUL R30, R21.reuse, R13 ;  /* 0x0000000d151e7220 */ /* 0x040fe20000400000 */
[----:B------:R-:W-:Y:S01]  /*3e90*/  FMUL R11, R21, R14 ;  /* 0x0000000e150b7220 */ /* 0x000fe20000400000 */
[----:B------:R-:W-:Y:S01]  /*3ea0*/  SHF.R.U32.HI R15, RZ, 0x7, R0 ;  /* 0x00000007ff0f7819 */ /* 0x000fe20000011600 */
[----:B------:R-:W-:Y:S01]  /*3eb0*/  @!P2 FMUL R5, R5, 16777216 ;  /* 0x4b8000000505a820 */ /* 0x000fe20000400000 */
[----:B------:R-:W-:Y:S01]  /*3ec0*/  @!P2 FMUL R17, R17, 16777216 ;  /* 0x4b8000001111a820 */ /* 0x000fe20000400000 */
[C---:B------:R-:W-:Y:S01]  /*3ed0*/  FMUL R16, R21.reuse, R16 ;  /* 0x0000001015107220 */ /* 0x040fe20000400000 */
[----:B------:R-:W-:Y:S01]  /*3ee0*/  FMUL R13, R21, R18 ;  /* 0x00000012150d7220 */ /* 0x000fe20000400000 */
[----:B------:R-:W-:Y:S01]  /*3ef0*/  @!P2 FMUL R19, R19, 16777216 ;  /* 0x4b8000001313a820 */ /* 0x000fe20000400000 */
[----:B------:R-:W-:Y:S01]  /*3f00*/  FMUL R24, R21, R9 ;  /* 0x0000000915187220 */ /* 0x000fe20000400000 */
[----:B------:R-:W-:Y:S01]  /*3f10*/  F2FP.BF16.F32.PACK_AB R8, R27, R4 ;  /* 0x000000041b08723e */ /* 0x000fe200000010ff */
[----:B------:R-:W-:Y:S01]  /*3f20*/  FMUL R5, R21, R5 ;  /* 0x0000000515057220 */ /* 0x000fe20000400000 */
[----:B------:R-:W-:Y:S01]  /*3f30*/  SGXT.U32 R15, R15, 0x1 ;  /* 0x000000010f0f781a */ /* 0x000fe20000000000 */
[----:B------:R-:W-:Y:S01]  /*3f40*/  FMUL R14, R21, R17 ;  /* 0x00000011150e7220 */ /* 0x000fe20000400000 */
[----:B------:R-:W-:Y:S01]  /*3f50*/  F2FP.BF16.F32.PACK_AB R9, R10, R7 ;  /* 0x000000070a09723e */ /* 0x000fe200000010ff */
[----:B------:R-:W-:Y:S01]  /*3f60*/  @P1 IMAD.MOV.U32 R4, RZ, RZ, 0x7f800000 ;  /* 0x7f800000ff041424 */ /* 0x000fe200078e00ff */
[----:B------:R-:W-:Y:S01]  /*3f70*/  F2FP.BF16.F32.PACK_AB R10, R11, R12 ;  /* 0x0000000c0b0a723e */ /* 0x000fe200000010ff */
[----:B------:R-:W-:Y:S01]  /*3f80*/  FMUL R21, R21, R19 ;  /* 0x0000001315157220 */ /* 0x000fe20000400000 */
[----:B------:R-:W-:Y:S01]  /*3f90*/  F2FP.BF16.F32.PACK_AB R11, R13, R16 ;  /* 0x000000100d0b723e */ /* 0x000fe200000010ff */
[----:B-1----:R-:W-:Y:S01]  /*3fa0*/  IMAD R15, R15, R20, RZ ;  /* 0x000000140f0f7224 */ /* 0x002fe200078e02ff */
[----:B------:R-:W0:Y:S01]  /*3fb0*/  LDC.64 R12, c[0x0][0x398] ;  /* 0x0000e600ff0c7b82 */ /* 0x000e220000000a00 */
[----:B------:R-:W-:Y:S01]  /*3fc0*/  @P1 FFMA.FTZ R25, R33, R4, +INF ;  /* 0x7f80000021191423 */ /* 0x000fe20000010004 */
[----:B------:R-:W-:Y:S01]  /*3fd0*/  F2FP.BF16.F32.PACK_AB R4, R6, R5 ;  /* 0x000000050604723e */ /* 0x000fe200000010ff */
[C---:B------:R-:W-:Y:S01]  /*3fe0*/  IMAD R17, R20.reuse, 0x2, R15 ;  /* 0x0000000214117824 */ /* 0x040fe200078e020f */
[----:B------:R-:W-:Y:S01]  /*3ff0*/  F2FP.BF16.F32.PACK_AB R5, R29, R24 ;  /* 0x000000181d05723e */ /* 0x000fe200000010ff */
[----:B------:R1:W-:Y:S01]  /*4000*/  STS.128 [R23], R8 ;  /* 0x0000000817007388 */ /* 0x0003e20000000c00 */
[----:B------:R-:W-:Y:S01]  /*4010*/  F2FP.BF16.F32.PACK_AB R6, R31, R30 ;  /* 0x0000001e1f06723e */ /* 0x000fe200000010ff */
[----:B------:R-:W-:Y:S01]  /*4020*/  IMAD R19, R20, 0x2, R17 ;  /* 0x0000000214137824 */ /* 0x000fe200078e0211 */
[----:B------:R-:W-:Y:S01]  /*4030*/  F2FP.BF16.F32.PACK_AB R7, R21, R14 ;  /* 0x0000000e1507723e */ /* 0x000fe200000010ff */
[----:B------:R-:W-:Y:S01]  /*4040*/  IMAD R14, R2, UR5, RZ ;  /* 0x00000005020e7c24 */ /* 0x000fe2000f8e02ff */
[----:B------:R-:W-:Y:S01]  /*4050*/  FSETP.NEU.AND P0, PT, R33, RZ, PT ;  /* 0x000000ff2100720b */ /* 0x000fe20003f0d000 */
[----:B------:R-:W-:Y:S01]  /*4060*/  UIMAD.WIDE UR4, UR4, 0x2, URZ ;  /* 0x00000002040478a5 */ /* 0x000fe2000f8e02ff */
[----:B------:R-:W-:Y:S01]  /*4070*/  LOP3.LUT R0, R0, 0xff, RZ, 0xc0, !PT ;  /* 0x000000ff00007812 */ /* 0x000fe200078ec0ff */
[----:B------:R2:W-:Y:S01]  /*4080*/  STS.128 [R23+0x800], R4 ;  /* 0x0008000417007388 */ /* 0x0005e20000000c00 */
[C---:B------:R-:W-:Y:S01]  /*4090*/  IMAD.SHL.U32 R29, R14.reuse, 0x2, RZ ;  /* 0x000000020e1d7824 */ /* 0x040fe200078e00ff */
[----:B------:R-:W-:Y:S01]  /*40a0*/  FSEL R21, R25, -INF , P0 ;  /* 0xff80000019157808 */ /* 0x000fe20000000000 */
[----:B------:R-:W-:-:S04]  /*40b0*/  IMAD.HI R40, R14, 0x2, RZ ;  /* 0x000000020e287827 */ /* 0x000fc800078e02ff */
[----:B------:R-:W-:Y:S01]  /*40c0*/  FFMA R21, R21, 0.69314718246459960938, R22 ;  /* 0x3f31721815157823 */ /* 0x000fe20000000016 */
[----:B------:R-:W-:Y:S01]  /*40d0*/  BAR.SYNC.DEFER_BLOCKING 0x0 ;  /* 0x0000000000007b1d */ /* 0x000fe20000010000 */
[----:B-1----:R-:W-:Y:S01]  /*40e0*/  IMAD R9, R20, 0x2, R19 ;  /* 0x0000000214097824 */ /* 0x002fe200078e0213 */
[----:B------:R-:W-:Y:S02]  /*40f0*/  LEA R8, R0, UR14, 0x4 ;  /* 0x0000000e00087c11 */ /* 0x000fe4000f8e20ff */
[----:B0-----:R-:W-:Y:S01]  /*4100*/  IADD3 R29, P0, P1, R29, UR6, R12 ;  /* 0x000000061d1d7c10 */ /* 0x001fe2000f91e00c */
[----:B------:R-:W-:Y:S01]  /*4110*/  IMAD R11, R20, 0x2, R9 ;  /* 0x00000002140b7824 */ /* 0x000fe200078e0209 */
[----:B------:R-:W0:Y:S02]  /*4120*/  LDCU UR4, c[0x0][0x3ec] ;  /* 0x00007d80ff0477ac */ /* 0x000e240008000800 */
[----:B------:R-:W-:Y:S01]  /*4130*/  IADD3.X R40, PT, PT, R40, UR5, R13, P0, P1 ;  /* 0x0000000528287c10 */ /* 0x000fe200087e240d */
[----:B------:R-:W-:Y:S01]  /*4140*/  IMAD R25, R20, 0x2, R11 ;  /* 0x0000000214197824 */ /* 0x000fe200078e020b */
[----:B------:R-:W-:-:S02]  /*4150*/  LEA R12, P0, R15, R29, 0x1 ;  /* 0x0000001d0f0c7211 */ /* 0x000fc400078008ff */
[-C--:B------:R-:W-:Y:S01]  /*4160*/  LEA R14, P1, R17, R29.reuse, 0x1 ;  /* 0x0000001d110e7211 */ /* 0x080fe200078208ff */
[C---:B------:R-:W-:Y:S01]  /*4170*/  IMAD R27, R20.reuse, 0x2, R25 ;  /* 0x00000002141b7824 */ /* 0x040fe200078e0219 */
[-C--:B------:R-:W-:Y:S02]  /*4180*/  LEA.HI.X.SX32 R13, R15, R40.reuse, 0x1, P0 ;  /* 0x000000280f0d7211 */ /* 0x080fe400000f0eff */
[-C--:B------:R-:W-:Y:S01]  /*4190*/  LEA R16, P0, R19, R29.reuse, 0x1 ;  /* 0x0000001d13107211 */ /* 0x080fe200078008ff */
[C---:B------:R-:W-:Y:S01]  /*41a0*/  IMAD R31, R20.reuse, 0x2, R27 ;  /* 0x00000002141f7824 */ /* 0x040fe200078e021b */
[-C--:B------:R-:W-:Y:S02]  /*41b0*/  LEA.HI.X.SX32 R15, R17, R40.reuse, 0x1, P1 ;  /* 0x00000028110f7211 */ /* 0x080fe400008f0eff */
[-C--:B------:R-:W-:Y:S01]  /*41c0*/  LEA.HI.X.SX32 R17, R19, R40.reuse, 0x1, P0 ;  /* 0x0000002813117211 */ /* 0x080fe200000f0eff */
[C---:B------:R-:W-:Y:S01]  /*41d0*/  IMAD R33, R20.reuse, 0x2, R31 ;  /* 0x0000000214217824 */ /* 0x040fe200078e021f */
[-C--:B------:R-:W-:Y:S01]  /*41e0*/  LEA R18, P2, R9, R29.reuse, 0x1 ;  /* 0x0000001d09127211 */ /* 0x080fe200078408ff */
[----:B------:R-:W1:Y:S02]  /*41f0*/  LDS.128 R4, [R8] ;  /* 0x0000000008047984 */ /* 0x000e640000000c00 */
[C---:B------:R-:W-:Y:S01]  /*4200*/  IMAD R35, R20.reuse, 0x2, R33 ;  /* 0x0000000214237824 */ /* 0x040fe200078e0221 */
[-C--:B------:R-:W-:Y:S01]  /*4210*/  LEA R22, P0, R11, R29.reuse, 0x1 ;  /* 0x0000001d0b167211 */ /* 0x080fe200078008ff */
[----:B0-----:R-:W-:Y:S01]  /*4220*/  UIMAD UR4, UR13, UR4, URZ ;  /* 0x000000040d0472a4 */ /* 0x001fe2000f8e02ff */
[-C--:B------:R-:W-:Y:S01]  /*4230*/  LEA.HI.X.SX32 R19, R9, R40.reuse, 0x1, P2 ;  /* 0x0000002809137211 */ /* 0x080fe200010f0eff */
[C---:B------:R-:W-:Y:S01]  /*4240*/  IMAD R37, R20.reuse, 0x2, R35 ;  /* 0x0000000214257824 */ /* 0x040fe200078e0223 */
[----:B--2---:R-:W-:Y:S01]  /*4250*/  LEA.HI.X.SX32 R23, R11, R40, 0x1, P0 ;  /* 0x000000280b177211 */ /* 0x004fe200000f0eff */
[----:B------:R-:W-:Y:S01]  /*4260*/  USHF.L.U32 UR6, UR4, 0x2, URZ ;  /* 0x0000000204067899 */ /* 0x000fe200080006ff */
[----:B------:R-:W0:Y:S01]  /*4270*/  LDS.128 R8, [R8+0x1000] ;  /* 0x0010000008087984 */ /* 0x000e220000000c00 */
[----:B------:R-:W-:Y:S01]  /*4280*/  LEA R24, P1, R25, R29, 0x1 ;  /* 0x0000001d19187211 */ /* 0x000fe200078208ff */
[----:B------:R-:W-:Y:S01]  /*4290*/  UIMAD.WIDE UR4, UR4, 0x4, URZ ;  /* 0x00000004040478a5 */ /* 0x000fe2000f8e02ff */
[----:B------:R-:W-:-:S02]  /*42a0*/  LEA R39, R20, R37, 0x1 ;  /* 0x0000002514277211 */ /* 0x000fc400078e08ff */
[-C--:B------:R-:W-:Y:S02]  /*42b0*/  LEA.HI.X.SX32 R25, R25, R40.reuse, 0x1, P1 ;  /* 0x0000002819197211 */ /* 0x080fe400008f0eff */
[-C--:B------:R-:W-:Y:S01]  /*42c0*/  LEA R30, P0, R31, R29.reuse, 0x1 ;  /* 0x0000001d1f1e7211 */ /* 0x080fe200078008ff */
[C---:B------:R-:W-:Y:S01]  /*42d0*/  IMAD R41, R20.reuse, 0x2, R39 ;  /* 0x0000000214297824 */ /* 0x040fe200078e0227 */
[-C--:B------:R-:W-:Y:S02]  /*42e0*/  LEA R32, P1, R33, R29.reuse, 0x1 ;  /* 0x0000001d21207211 */ /* 0x080fe400078208ff */
[-C--:B------:R-:W-:Y:S01]  /*42f0*/  LEA R26, P2, R27, R29.reuse, 0x1 ;  /* 0x0000001d1b1a7211 */ /* 0x080fe200078408ff */
[C---:B------:R-:W-:Y:S01]  /*4300*/  IMAD R45, R20.reuse, 0x2, R41 ;  /* 0x00000002142d7824 */ /* 0x040fe200078e0229 */
[-C--:B------:R-:W-:Y:S02]  /*4310*/  LEA.HI.X.SX32 R31, R31, R40.reuse, 0x1, P0 ;  /* 0x000000281f1f7211 */ /* 0x080fe400000f0eff */
[----:B------:R-:W-:Y:S01]  /*4320*/  LEA.HI.X.SX32 R33, R33, R40, 0x1, P1 ;  /* 0x0000002821217211 */ /* 0x000fe200008f0eff */
[----:B------:R-:W-:Y:S01]  /*4330*/  IMAD R47, R20, 0x2, R45 ;  /* 0x00000002142f7824 */ /* 0x000fe200078e022d */
[----:B------:R-:W-:-:S02]  /*4340*/  LEA R34, P0, R35, R29, 0x1 ;  /* 0x0000001d23227211 */ /* 0x000fc400078008ff */
[-C--:B------:R-:W-:Y:S01]  /*4350*/  LEA.HI.X.SX32 R27, R27, R40.reuse, 0x1, P2 ;  /* 0x000000281b1b7211 */ /* 0x080fe200010f0eff */
[----:B------:R-:W-:Y:S01]  /*4360*/  IMAD R20, R20, 0x2, R47 ;  /* 0x0000000214147824 */ /* 0x000fe200078e022f */
[-C--:B------:R-:W-:Y:S02]  /*4370*/  LEA R36, P1, R37, R29.reuse, 0x1 ;  /* 0x0000001d25247211 */ /* 0x080fe400078208ff */
[-C--:B------:R-:W-:Y:S02]  /*4380*/  LEA R38, P2, R39, R29.reuse, 0x1 ;  /* 0x0000001d27267211 */ /* 0x080fe400078408ff */
[C---:B------:R-:W-:Y:S02]  /*4390*/  LEA R48, P3, R20.reuse, R29, 0x1 ;  /* 0x0000001d14307211 */ /* 0x040fe400078608ff */
[-C--:B------:R-:W-:Y:S02]  /*43a0*/  LEA.HI.X.SX32 R35, R35, R40.reuse, 0x1, P0 ;  /* 0x0000002823237211 */ /* 0x080fe400000f0eff */
[----:B------:R-:W-:-:S02]  /*43b0*/  LEA.HI.X.SX32 R49, R20, R40, 0x1, P3 ;  /* 0x0000002814317211 */ /* 0x000fc400018f0eff */
[-C--:B------:R-:W-:Y:S01]  /*43c0*/  LEA.HI.X.SX32 R37, R37, R40.reuse, 0x1, P1 ;  /* 0x0000002825257211 */ /* 0x080fe200008f0eff */
[----:B-1----:R1:W-:Y:S01]  /*43d0*/  STG.E.U16 desc[UR30][R12.64], R4 ;  /* 0x000000040c007986 */ /* 0x0023e2000c10151e */
[----:B------:R-:W-:Y:S02]  /*43e0*/  PRMT R20, R4, 0x7632, R20 ;  /* 0x0000763204147816 */ /* 0x000fe40000000014 */
[-C--:B------:R-:W-:Y:S02]  /*43f0*/  LEA R42, P0, R41, R29.reuse, 0x1 ;  /* 0x0000001d292a7211 */ /* 0x080fe400078008ff */
[-C--:B------:R-:W-:Y:S01]  /*4400*/  LEA.HI.X.SX32 R39, R39, R40.reuse, 0x1, P2 ;  /* 0x0000002827277211 */ /* 0x080fe200010f0eff */
[----:B------:R2:W-:Y:S01]  /*4410*/  STG.E.U16 desc[UR30][R14.64], R20 ;  /* 0x000000140e007986 */ /* 0x0005e2000c10151e */
[-C--:B------:R-:W-:Y:S02]  /*4420*/  LEA R44, P1, R45, R29.reuse, 0x1 ;  /* 0x0000001d2d2c7211 */ /* 0x080fe400078208ff */
[----:B------:R-:W-:Y:S01]  /*4430*/  LEA R46, P2, R47, R29, 0x1 ;  /* 0x0000001d2f2e7211 */ /* 0x000fe200078408ff */
[----:B------:R3:W-:Y:S01]  /*4440*/  STG.E.U16 desc[UR30][R16.64], R5 ;  /* 0x0000000510007986 */ /* 0x0007e2000c10151e */
[----:B------:R-:W-:-:S02]  /*4450*/  LEA.HI.X.SX32 R43, R41, R40, 0x1, P0 ;  /* 0x00000028292b7211 */ /* 0x000fc400000f0eff */
[----:B-1----:R-:W-:Y:S02]  /*4460*/  PRMT R13, R5, 0x7632, R13 ;  /* 0x00007632050d7816 */ /* 0x002fe4000000000d */
[----:B0-----:R-:W-:Y:S02]  /*4470*/  PRMT R4, R8, 0x7632, R4 ;  /* 0x0000763208047816 */ /* 0x001fe40000000004 */
[-C--:B------:R-:W-:Y:S01]  /*4480*/  LEA.HI.X.SX32 R45, R45, R40.reuse, 0x1, P1 ;  /* 0x000000282d2d7211 */ /* 0x080fe200008f0eff */
[----:B------:R0:W-:Y:S01]  /*4490*/  STG.E.U16 desc[UR30][R18.64], R13 ;  /* 0x0000000d12007986 */ /* 0x0001e2000c10151e */
[----:B--2---:R-:W-:Y:S02]  /*44a0*/  PRMT R15, R6, 0x7632, R15 ;  /* 0x00007632060f7816 */ /* 0x004fe4000000000f */
[----:B------:R-:W-:Y:S01]  /*44b0*/  LEA.HI.X.SX32 R47, R47, R40, 0x1, P2 ;  /* 0x000000282f2f7211 */ /* 0x000fe200010f0eff */
[----:B------:R1:W-:Y:S01]  /*44c0*/  STG.E.U16 desc[UR30][R22.64], R6 ;  /* 0x0000000616007986 */ /* 0x0003e2000c10151e */
[----:B---3--:R-:W-:Y:S01]  /*44d0*/  PRMT R17, R7, 0x7632, R17 ;  /* 0x0000763207117816 */ /* 0x008fe20000000011 */
[----:B------:R-:W-:Y:S01]  /*44e0*/  IMAD.SHL.U32 R5, R2, 0x4, RZ ;  /* 0x0000000402057824 */ /* 0x000fe200078e00ff */
[----:B------:R-:W-:Y:S01]  /*44f0*/  ISETP.GE.U32.AND P0, PT, R0, 0x80, PT ;  /* 0x000000800000780c */ /* 0x000fe20003f06070 */
[----:B------:R2:W-:Y:S01]  /*4500*/  STG.E.U16 desc[UR30][R24.64], R15 ;  /* 0x0000000f18007986 */ /* 0x0005e2000c10151e */
[----:B------:R-:W-:-:S03]  /*4510*/  IMAD.HI R2, R2, 0x4, RZ ;  /* 0x0000000402027827 */ /* 0x000fc600078e02ff */
[----:B------:R3:W-:Y:S01]  /*4520*/  STG.E.U16 desc[UR30][R26.64], R7 ;  /* 0x000000071a007986 */ /* 0x0007e2000c10151e */
[----:B0-----:R-:W-:-:S03]  /*4530*/  PRMT R19, R9, 0x7632, R19 ;  /* 0x0000763209137816 */ /* 0x001fc60000000013 */
[----:B------:R-:W-:Y:S01]  /*4540*/  STG.E.U16 desc[UR30][R30.64], R17 ;  /* 0x000000111e007986 */ /* 0x000fe2000c10151e */
[----:B-1----:R-:W-:-:S03]  /*4550*/  PRMT R22, R10, 0x7632, R22 ;  /* 0x000076320a167816 */ /* 0x002fc60000000016 */
[----:B------:R-:W-:Y:S01]  /*4560*/  STG.E.U16 desc[UR30][R32.64], R8 ;  /* 0x0000000820007986 */ /* 0x000fe2000c10151e */
[----:B--2---:R-:W-:-:S03]  /*4570*/  PRMT R24, R11, 0x7632, R24 ;  /* 0x000076320b187816 */ /* 0x004fc60000000018 */
[----:B------:R0:W-:Y:S01]  /*4580*/  STG.E.U16 desc[UR30][R34.64], R4 ;  /* 0x0000000422007986 */ /* 0x0001e2000c10151e */
[----:B---3--:R-:W0:Y:S03]  /*4590*/  LDC.64 R6, c[0x0][0x3a0] ;  /* 0x0000e800ff067b82 */ /* 0x008e260000000a00 */
[----:B------:R-:W-:Y:S04]  /*45a0*/  STG.E.U16 desc[UR30][R36.64], R9 ;  /* 0x0000000924007986 */ /* 0x000fe8000c10151e */
[----:B------:R-:W-:Y:S04]  /*45b0*/  STG.E.U16 desc[UR30][R38.64], R19 ;  /* 0x0000001326007986 */ /* 0x000fe8000c10151e */
[----:B------:R-:W-:Y:S04]  /*45c0*/  STG.E.U16 desc[UR30][R42.64], R10 ;  /* 0x0000000a2a007986 */ /* 0x000fe8000c10151e */
[----:B------:R-:W-:Y:S04]  /*45d0*/  STG.E.U16 desc[UR30][R44.64], R22 ;  /* 0x000000162c007986 */ /* 0x000fe8000c10151e */
[----:B------:R-:W-:Y:S04]  /*45e0*/  STG.E.U16 desc[UR30][R46.64], R11 ;  /* 0x0000000b2e007986 */ /* 0x000fe8000c10151e */
[----:B------:R-:W-:Y:S01]  /*45f0*/  STG.E.U16 desc[UR30][R48.64], R24 ;  /* 0x0000001830007986 */ /* 0x000fe2000c10151e */
[----:B------:R-:W-:Y:S01]  /*4600*/  BAR.SYNC.DEFER_BLOCKING 0x0 ;  /* 0x0000000000007b1d */ /* 0x000fe20000010000 */
[----:B0-----:R-:W-:-:S04]  /*4610*/  IADD3 R4, P1, P2, R5, UR6, R6 ;  /* 0x0000000605047c10 */ /* 0x001fc8000fa3e006 */
[----:B------:R-:W-:Y:S01]  /*4620*/  IADD3.X R5, PT, PT, R2, UR5, R7, P1, P2 ;  /* 0x0000000502057c10 */ /* 0x000fe20008fe4407 */
[----:B------:R-:W-:Y:S02]  /*4630*/  STSM.16.M88 [R28], R21 ;  /* 0x000000151c007844 */ /* 0x000fe40000000000 */
[----:B------:R-:W-:Y:S06]  /*4640*/  BAR.SYNC.DEFER_BLOCKING 0x0 ;  /* 0x0000000000007b1d */ /* 0x000fec0000010000 */
[----:B------:R-:W0:Y:S04]  /*4650*/  LDSM.16.M88 R3, [R3+UR14] ;  /* 0x0000000e0303783b */ /* 0x000e280008000000 */
[----:B0-----:R0:W-:Y:S01]  /*4660*/  @!P0 STG.E desc[UR30][R4.64], R3 ;  /* 0x0000000304008986 */ /* 0x0011e2000c10191e */
[----:B------:R-:W-:Y:S06]  /*4670*/  BAR.SYNC.DEFER_BLOCKING 0x0 ;  /* 0x0000000000007b1d */ /* 0x000fec0000010000 */
[----:B------:R-:W-:Y:S05]  /*4680*/  BRA.U UP1, `(.L_x_22) ;  /* 0x0000000101a07547 */ /* 0x000fea000b800000 */
[----:B------:R-:W1:Y:S01]  /*4690*/  S2UR UR5, SR_CgaCtaId ;  /* 0x00000000000579c3 */ /* 0x000e620000008800 */
[----:B------:R-:W-:Y:S01]  /*46a0*/  NOP ;  /* 0x0000000000007918 */ /* 0x000fe20000000000 */
[----:B------:R-:W-:Y:S01]  /*46b0*/  UMOV UR4, 0x50 ;  /* 0x0000005000047882 */ /* 0x000fe20000000000 */
[----:B------:R-:W-:Y:S02]  /*46c0*/  IMAD.U32 R0, RZ, RZ, UR15 ;  /* 0x0000000fff007e24 */ /* 0x000fe4000f8e00ff */
[----:B0-----:R-:W-:Y:S02]  /*46d0*/  IMAD.MOV.U32 R3, RZ, RZ, 0xf ;  /* 0x0000000fff037424 */ /* 0x001fe400078e00ff */
[----:B------:R-:W-:Y:S01]  /*46e0*/  IMAD.MOV.U32 R7, RZ, RZ, 0x1 ;  /* 0x00000001ff077424 */ /* 0x000fe200078e00ff */
[----:B------:R-:W-:-:S04]  /*46f0*/  LOP3.LUT R0, R0, 0xffff, RZ, 0xc0, !PT ;  /* 0x0000ffff00007812 */ /* 0x000fc800078ec0ff */
[----:B------:R-:W-:-:S05]  /*4700*/  SHF.R.U32.HI R0, RZ, 0x5, R0 ;  /* 0x00000005ff007819 */ /* 0x000fca0000011600 */
[----:B------:R-:W-:Y:S01]  /*4710*/  VIADD R2, R0, 0x10 ;  /* 0x0000001000027836 */ /* 0x000fe20000000000 */
[----:B------:R-:W-:Y:S01]  /*4720*/  SHF.L.U32 R0, R3, R0, RZ ;  /* 0x0000000003007219 */ /* 0x000fe200000006ff */
[----:B-1----:R-:W-:-:S03]  /*4730*/  ULEA UR6, UR5, UR4, 0x18 ;  /* 0x0000000405067291 */ /* 0x002fc6000f8ec0ff */
[----:B------:R-:W-:-:S04]  /*4740*/  SHF.L.U32 R3, R7, R2, RZ ;  /* 0x0000000207037219 */ /* 0x000fc800000006ff */
[----:B------:R-:W-:Y:S02]  /*4750*/  LOP3.LUT R0, R3, R0, RZ, 0xfc, !PT ;  /* 0x0000000003007212 */ /* 0x000fe400078efcff */
[----:B------:R-:W0:Y:S02]  /*4760*/  LDS R5, [UR6] ;  /* 0x00000006ff057984 */ /* 0x000e240008000800 */
[C---:B------:R-:W-:Y:S02]  /*4770*/  LOP3.LUT R2, R0.reuse, 0xffff, RZ, 0xc0, !PT ;  /* 0x0000ffff00027812 */ /* 0x040fe400078ec0ff */
[----:B0-----:R-:W-:-:S04]  /*4780*/  LOP3.LUT R3, R0, 0xffff, R5, 0x80, !PT ;  /* 0x0000ffff00037812 */ /* 0x001fc800078e8005 */
[----:B------:R-:W-:-:S13]  /*4790*/  ISETP.NE.AND P0, PT, R3, R2, PT ;  /* 0x000000020300720c */ /* 0x000fda0003f05270 */
[----:B------:R-:W-:Y:S05]  /*47a0*/  @P0 BRA `(.L_x_23) ;  /* 0x0000000000500947 */ /* 0x000fea0003800000 */
[----:B------:R-:W-:Y:S02]  /*47b0*/  SHF.R.U32.HI R5, RZ, 0x10, R5 ;  /* 0x00000010ff057819 */ /* 0x000fe40000011605 */
[----:B------:R-:W-:-:S04]  /*47c0*/  SHF.R.U32.HI R2, RZ, 0x10, R0 ;  /* 0x00000010ff027819 */ /* 0x000fc80000011600 */
[----:B------:R-:W-:-:S04]  /*47d0*/  LOP3.LUT R5, R5, R2, RZ, 0xc0, !PT ;  /* 0x0000000205057212 */ /* 0x000fc800078ec0ff */
[----:B------:R-:W-:-:S13]  /*47e0*/  ISETP.NE.AND P0, PT, R5, R2, PT ;  /* 0x000000020500720c */ /* 0x000fda0003f05270 */
[----:B------:R-:W-:Y:S05]  /*47f0*/  @P0 BRA `(.L_x_24) ;  /* 0x0000000000300947 */ /* 0x000fea0003800000 */
[----:B------:R-:W-:Y:S01]  /*4800*/  R2UR UR4, R0 ;  /* 0x00000000000472ca */ /* 0x000fe200000e0000 */
[----:B------:R-:W-:Y:S01]  /*4810*/  VOTEU.ANY UR5, UPT, PT ;  /* 0x0000000000057886 */ /* 0x000fe200038e0100 */
[----:B------:R-:W0:Y:S01]  /*4820*/  S2R R0, SR_LANEID ;  /* 0x0000000000007919 */ /* 0x000e220000000000 */
[----:B------:R-:W-:-:S10]  /*4830*/  UFLO.U32 UR5, UR5 ;  /* 0x00000005000572bd */ /* 0x000fd400080e0000 */
[----:B------:R-:W-:-:S06]  /*4840*/  ULOP3.LUT UR4, URZ, UR4, URZ, 0x33, !UPT ;  /* 0x00000004ff047292 */ /* 0x000fcc000f8e33ff */
[----:B------:R-:W-:-:S04]  /*4850*/  IMAD.U32 R2, RZ, RZ, UR4 ;  /* 0x00000004ff027e24 */ /* 0x000fc8000f8e00ff */
[----:B------:R-:W1:Y:S02]  /*4860*/  REDUX UR7, R2 ;  /* 0x00000000020773c4 */ /* 0x000e640000000000 */
[----:B------:R2:W-:Y:S01]  /*4870*/  UTCATOMSWS.AND URZ, UR4 ;  /* 0x0000000400ff79e3 */ /* 0x0005e20008000000 */
[----:B0-----:R-:W-:Y:S01]  /*4880*/  ISETP.EQ.U32.AND P0, PT, R0, UR5, PT ;  /* 0x0000000500007c0c */ /* 0x001fe2000bf02070 */
[----:B-1----:R-:W-:-:S12]  /*4890*/  IMAD.U32 R0, RZ, RZ, UR7 ;  /* 0x00000007ff007e24 */ /* 0x002fd8000f8e00ff */
[----:B------:R2:W-:Y:S01]  /*48a0*/  @P0 ATOMS.AND RZ, [UR6], R0 ;  /* 0x00000000ffff098c */ /* 0x0005e2000a800006 */
[----:B------:R-:W-:Y:S05]  /*48b0*/  BRA `(.L_x_22) ;  /* 0x0000000000147947 */ /* 0x000fea0003800000 */
.L_x_24:
[----:B------:R-:W-:-:S07]  /*48c0*/  MOV R2, 0x48e0 ;  /* 0x000048e000027802 */ /* 0x000fce0000000f00 */
[----:B------:R-:W-:Y:S05]  /*48d0*/  CALL.REL.NOINC `($__internal_0_$__cuda_sm10x_tcgen05_guardrail_trap_col_being_dealloced_not_returned_by_alloc) ;  /* 0x0000000000447944 */ /* 0x000fea0003c00000 */
[----:B------:R-:W-:Y:S05]  /*48e0*/  BRA `(.L_x_22) ;  /* 0x0000000000087947 */ /* 0x000fea0003800000 */
.L_x_23:
[----:B------:R-:W-:-:S07]  /*48f0*/  MOV R2, 0x4910 ;  /* 0x0000491000027802 */ /* 0x000fce0000000f00 */
[----:B------:R-:W-:Y:S05]  /*4900*/  CALL.REL.NOINC `($__internal_2_$__cuda_sm10x_tcgen05_guardrail_trap_unallocated_columns_being_dealloced) ;  /* 0x0000000000507944 */ /* 0x000fea0003c00000 */
.L_x_22:
[----:B------:R-:W-:Y:S01]  /*4910*/  NOP ;  /* 0x0000000000007918 */ /* 0x000fe20000000000 */
[----:B--2---:R-:W-:Y:S05]  /*4920*/  EXIT ;  /* 0x000000000000794d */ /* 0x004fea0003800000 */
.L_x_8:
[----:B------:R-:W1:Y:S02]  /*4930*/  SYNCS.PHASECHK.TRANS64.TRYWAIT P2, [UR14+0x2800], RZ ;  /* 0x002800ffff0075a7 */ /* 0x000e64000804110e */
[----:B-1----:R-:W-:Y:S05]  /*4940*/  @!P2 BRA `(.L_x_8) ;  /* 0xfffffffc00f8a947 */ /* 0x002fea000383ffff */
[----:B------:R-:W-:Y:S05]  /*4950*/  BRA `(.L_x_7) ;  /* 0xffffffc8003c7947 */ /* 0x000fea000383ffff */
.L_x_17:
[----:B------:R-:W2:Y:S02]  /*4960*/  SYNCS.PHASECHK.TRANS64.TRYWAIT P3, [UR14+0x3810], RZ ;  /* 0x003810ffff0075a7 */ /* 0x000ea4000806110e */
[----:B--2---:R-:W-:Y:S05]  /*4970*/  @!P3 BRA `(.L_x_17) ;  /* 0xfffffffc00f8b947 */ /* 0x004fea000383ffff */
[----:B------:R-:W-:Y:S05]  /*4980*/  BRA `(.L_x_25) ;  /* 0xffffffdc00e87947 */ /* 0x000fea000383ffff */
.L_x_18:
[----:B------:R-:W2:Y:S02]  /*4990*/  SYNCS.PHASECHK.TRANS64.TRYWAIT P0, [UR37], R20 ;  /* 0x00000014ff0075a7 */ /* 0x000ea40008001125 */
[----:B--2---:R-:W-:Y:S05]  /*49a0*/  @!P0 BRA `(.L_x_18) ;  /* 0xfffffffc00f88947 */ /* 0x004fea000383ffff */
[----:B------:R-:W-:Y:S05]  /*49b0*/  BRA `(.L_x_26) ;  /* 0xffffffe800787947 */ /* 0x000fea000383ffff */
.L_x_21:
[----:B------:R-:W0:Y:S02]  /*49c0*/  SYNCS.PHASECHK.TRANS64.TRYWAIT P0, [UR37], R4 ;  /* 0x00000004ff0075a7 */ /* 0x000e240008001125 */
[----:B0-----:R-:W-:Y:S05]  /*49d0*/  @!P0 BRA `(.L_x_21) ;  /* 0xfffffffc00f88947 */ /* 0x001fea000383ffff */
[----:B------:R-:W-:Y:S05]  /*49e0*/  BRA `(.L_x_27) ;  /* 0xffffffec00cc7947 */ /* 0x000fea000383ffff */
        .weak           $__internal_0_$__cuda_sm10x_tcgen05_guardrail_trap_col_being_dealloced_not_returned_by_alloc
        .type           $__internal_0_$__cuda_sm10x_tcgen05_guardrail_trap_col_being_dealloced_not_returned_by_alloc,@function
        .size           $__internal_0_$__cuda_sm10x_tcgen05_guardrail_trap_col_being_dealloced_not_returned_by_alloc,($__internal_1_$__cuda_sm10x_tcgen05_guardrail_trap_phase_invalid_during_alloc - $__internal_0_$__cuda_sm10x_tcgen05_guardrail_trap_col_being_dealloced_not_returned_by_alloc)
$__internal_0_$__cuda_sm10x_tcgen05_guardrail_trap_col_being_dealloced_not_returned_by_alloc:
[----:B------:R-:W-:Y:S05]  /*49f0*/  BPT.TRAP 0x1 ;  /* 0x000000040000795c */ /* 0x000fea0000300000 */
[----:B------:R-:W-:-:S04]  /*4a00*/  IMAD.MOV.U32 R3, RZ, RZ, 0x0 ;  /* 0x00000000ff037424 */ /* 0x000fc800078e00ff */
[----:B------:R-:W-:Y:S05]  /*4a10*/  RET.REL.NODEC R2 `(attn_fwd) ;  /* 0xffffffb402787950 */ /* 0x000fea0003c3ffff */
        .weak           $__internal_1_$__cuda_sm10x_tcgen05_guardrail_trap_phase_invalid_during_alloc
        .type           $__internal_1_$__cuda_sm10x_tcgen05_guardrail_trap_phase_invalid_during_alloc,@function
        .size           $__internal_1_$__cuda_sm10x_tcgen05_guardrail_trap_phase_invalid_during_alloc,($__internal_2_$__cuda_sm10x_tcgen05_guardrail_trap_unallocated_columns_being_dealloced - $__internal_1_$__cuda_sm10x_tcgen05_guardrail_trap_phase_invalid_during_alloc)
$__internal_1_$__cuda_sm10x_tcgen05_guardrail_trap_phase_invalid_during_alloc:
[----:B------:R-:W-:Y:S05]  /*4a20*/  BPT.TRAP 0x1 ;  /* 0x000000040000795c */ /* 0x000fea0000300000 */
[----:B------:R-:W-:-:S04]  /*4a30*/  IMAD.MOV.U32 R3, RZ, RZ, 0x0 ;  /* 0x00000000ff037424 */ /* 0x000fc800078e00ff */
[----:B------:R-:W-:Y:S05]  /*4a40*/  RET.REL.NODEC R2 `(attn_fwd) ;  /* 0xffffffb4026c7950 */ /* 0x000fea0003c3ffff */
        .weak           $__internal_2_$__cuda_sm10x_tcgen05_guardrail_trap_unallocated_columns_being_dealloced
        .type           $__internal_2_$__cuda_sm10x_tcgen05_guardrail_trap_unallocated_columns_being_dealloced,@function
        .size           $__internal_2_$__cuda_sm10x_tcgen05_guardrail_trap_unallocated_columns_being_dealloced,(.L_x_31 - $__internal_2_$__cuda_sm10x_tcgen05_guardrail_trap_unallocated_columns_being_dealloced)
$__internal_2_$__cuda_sm10x_tcgen05_guardrail_trap_unallocated_columns_being_dealloced:
[----:B------:R-:W-:Y:S05]  /*4a50*/  BPT.TRAP 0x1 ;  /* 0x000000040000795c */ /* 0x000fea0000300000 */
[----:B------:R-:W-:-:S04]  /*4a60*/  IMAD.MOV.U32 R3, RZ, RZ, 0x0 ;  /* 0x00000000ff037424 */ /* 0x000fc800078e00ff */
[----:B------:R-:W-:Y:S05]  /*4a70*/  RET.REL.NODEC R2 `(attn_fwd) ;  /* 0xffffffb402607950 */ /* 0x000fea0003c3ffff */
.L_x_28:
[----:B------:R-:W-:-:S00]  /*4a80*/  BRA `(.L_x_28) ;  /* 0xfffffffc00fc7947 */ /* 0x000fc0000383ffff */
[----:B------:R-:W-:-:S00]  /*4a90*/  NOP ;  /* 0x0000000000007918 */ /* 0x000fc00000000000 */
        /* <DEDUP_REMOVED lines=14> */
.L_x_31:


//--------------------- .nv.global.init           --------------------------
	.section	.nv.global.init,"aw",@progbits
.nv.global.init:
	.type		_$_str,@object
	.size		_$_str,(.L_3 - _$_str)
_$_str:
        /*0000*/ 	.byte	0x5f, 0x5f, 0x43, 0x55, 0x44, 0x41, 0x5f, 0x46, 0x54, 0x5a, 0x00
.L_3:


//--------------------- .nv.shared.attn_fwd       --------------------------
	.section	.nv.shared.attn_fwd,"aw",@nobits
	.sectionflags	@""
	.align	16
	.zero		1024


//--------------------- .nv.shared.reserved.0     --------------------------
	.section	.nv.shared.reserved.0,"aw",@nobits
	.align	8
	.weak		__nv_reservedSMEM_offset_0_alias
	.size		__nv_reservedSMEM_offset_0_alias, 0, 64
	.other		__nv_reservedSMEM_offset_0_alias,@"STO_CUDA_RESERVED_SHARED STV_DEFAULT"
__nv_reservedSMEM_offset_0_alias:
	.zero		0
.nv.shared.reserved.0:
	.zero		64
	.weak		__nv_reservedSMEM_allocation_phase
	.type		__nv_reservedSMEM_allocation_phase,@object
	.size		__nv_reservedSMEM_allocation_phase,(.L_0 - __nv_reservedSMEM_allocation_phase)
__nv_reservedSMEM_allocation_phase:
	.zero		1
.L_0:
	.zero		7
	.weak		__nv_reservedSMEM_devtool_atexit_pc
	.type		__nv_reservedSMEM_devtool_atexit_pc,@object
	.size		__nv_reservedSMEM_devtool_atexit_pc,(__nv_reservedSMEM_allocation_mask - __nv_reservedSMEM_devtool_atexit_pc)
__nv_reservedSMEM_devtool_atexit_pc:
	.zero		8
	.weak		__nv_reservedSMEM_allocation_mask
	.type		__nv_reservedSMEM_allocation_mask,@object
	.size		__nv_reservedSMEM_allocation_mask,(.L_2 - __nv_reservedSMEM_allocation_mask)
__nv_reservedSMEM_allocation_mask:
	.zero		4
.L_2:


//--------------------- .nv.constant0.attn_fwd    --------------------------
	.section	.nv.constant0.attn_fwd,"a",@progbits
	.sectionflags	@""
	.align	4
.nv.constant0.attn_fwd:
	.zero		1032


//--------------------- SYMBOLS --------------------------

	.type		.nv.reservedSmem.offset0,@object
	.size		.nv.reservedSmem.offset0,0x4
	.type		.nv.reservedSmem.cap,@object
	.size		.nv.reservedSmem.cap,0x4
